//
// Generated by NVIDIA NVVM Compiler
//
// Compiler Build ID: CL-36424714
// Cuda compilation tools, release 13.0, V13.0.88
// Based on NVVM 20.0.0
//

.version 9.0
.target sm_100
.address_size 64

	// .globl	_Z15assign_clustersP5PointS0_iiPfPs
.extern .shared .align 16 .b8 s_sum[];

.visible .entry _Z15assign_clustersP5PointS0_iiPfPs(
	.param .u64 .ptr .align 1 _Z15assign_clustersP5PointS0_iiPfPs_param_0,
	.param .u64 .ptr .align 1 _Z15assign_clustersP5PointS0_iiPfPs_param_1,
	.param .u32 _Z15assign_clustersP5PointS0_iiPfPs_param_2,
	.param .u32 _Z15assign_clustersP5PointS0_iiPfPs_param_3,
	.param .u64 .ptr .align 1 _Z15assign_clustersP5PointS0_iiPfPs_param_4,
	.param .u64 .ptr .align 1 _Z15assign_clustersP5PointS0_iiPfPs_param_5
)
{
	.reg .pred 	%p<50>;
	.reg .b16 	%rs<2>;
	.reg .b32 	%r<176>;
	.reg .b32 	%f<197>;
	.reg .b64 	%rd<98>;

	ld.param.u64 	%rd9, [_Z15assign_clustersP5PointS0_iiPfPs_param_0];
	ld.param.u64 	%rd10, [_Z15assign_clustersP5PointS0_iiPfPs_param_1];
	ld.param.u32 	%r54, [_Z15assign_clustersP5PointS0_iiPfPs_param_2];
	ld.param.u32 	%r55, [_Z15assign_clustersP5PointS0_iiPfPs_param_3];
	ld.param.u64 	%rd11, [_Z15assign_clustersP5PointS0_iiPfPs_param_4];
	ld.param.u64 	%rd8, [_Z15assign_clustersP5PointS0_iiPfPs_param_5];
	cvta.to.global.u64 	%rd1, %rd10;
	cvta.to.global.u64 	%rd2, %rd11;
	cvta.to.global.u64 	%rd12, %rd9;
	mov.u32 	%r56, %ctaid.x;
	shl.b32 	%r57, %r56, 10;
	mov.u32 	%r58, %tid.x;
	or.b32  	%r1, %r57, %r58;
	mul.wide.s32 	%rd13, %r1, 16;
	add.s64 	%rd3, %rd12, %rd13;
	ld.global.f32 	%f1, [%rd3];
	ld.global.f32 	%f2, [%rd3+4];
	ld.global.f32 	%f3, [%rd3+8];
	ld.global.u32 	%r2, [%rd3+12];
	setp.ge.s32 	%p1, %r1, %r55;
	@%p1 bra 	$L__BB0_28;
	setp.lt.s32 	%p2, %r54, 1;
	@%p2 bra 	$L__BB0_13;
	mul.lo.s32 	%r3, %r54, %r1;
	and.b32  	%r4, %r54, 7;
	setp.lt.u32 	%p3, %r54, 8;
	mov.b32 	%r154, 0;
	@%p3 bra 	$L__BB0_5;
	and.b32  	%r154, %r54, 2147483640;
	neg.s32 	%r158, %r154;
	add.s64 	%rd97, %rd1, 64;
	add.s64 	%rd5, %rd2, 16;
	mov.u32 	%r157, %r3;
$L__BB0_4:
	.pragma "nounroll";
	mul.wide.s32 	%rd14, %r157, 4;
	add.s64 	%rd15, %rd5, %rd14;
	ld.global.f32 	%f4, [%rd97+-64];
	ld.global.f32 	%f5, [%rd97+-60];
	ld.global.f32 	%f6, [%rd97+-56];
	sub.f32 	%f7, %f1, %f4;
	sub.f32 	%f8, %f2, %f5;
	sub.f32 	%f9, %f3, %f6;
	mul.f32 	%f10, %f8, %f8;
	fma.rn.f32 	%f11, %f7, %f7, %f10;
	fma.rn.f32 	%f12, %f9, %f9, %f11;
	st.global.f32 	[%rd15+-16], %f12;
	ld.global.f32 	%f13, [%rd97+-48];
	ld.global.f32 	%f14, [%rd97+-44];
	ld.global.f32 	%f15, [%rd97+-40];
	sub.f32 	%f16, %f1, %f13;
	sub.f32 	%f17, %f2, %f14;
	sub.f32 	%f18, %f3, %f15;
	mul.f32 	%f19, %f17, %f17;
	fma.rn.f32 	%f20, %f16, %f16, %f19;
	fma.rn.f32 	%f21, %f18, %f18, %f20;
	st.global.f32 	[%rd15+-12], %f21;
	ld.global.f32 	%f22, [%rd97+-32];
	ld.global.f32 	%f23, [%rd97+-28];
	ld.global.f32 	%f24, [%rd97+-24];
	sub.f32 	%f25, %f1, %f22;
	sub.f32 	%f26, %f2, %f23;
	sub.f32 	%f27, %f3, %f24;
	mul.f32 	%f28, %f26, %f26;
	fma.rn.f32 	%f29, %f25, %f25, %f28;
	fma.rn.f32 	%f30, %f27, %f27, %f29;
	st.global.f32 	[%rd15+-8], %f30;
	ld.global.f32 	%f31, [%rd97+-16];
	ld.global.f32 	%f32, [%rd97+-12];
	ld.global.f32 	%f33, [%rd97+-8];
	sub.f32 	%f34, %f1, %f31;
	sub.f32 	%f35, %f2, %f32;
	sub.f32 	%f36, %f3, %f33;
	mul.f32 	%f37, %f35, %f35;
	fma.rn.f32 	%f38, %f34, %f34, %f37;
	fma.rn.f32 	%f39, %f36, %f36, %f38;
	st.global.f32 	[%rd15+-4], %f39;
	ld.global.f32 	%f40, [%rd97];
	ld.global.f32 	%f41, [%rd97+4];
	ld.global.f32 	%f42, [%rd97+8];
	sub.f32 	%f43, %f1, %f40;
	sub.f32 	%f44, %f2, %f41;
	sub.f32 	%f45, %f3, %f42;
	mul.f32 	%f46, %f44, %f44;
	fma.rn.f32 	%f47, %f43, %f43, %f46;
	fma.rn.f32 	%f48, %f45, %f45, %f47;
	st.global.f32 	[%rd15], %f48;
	ld.global.f32 	%f49, [%rd97+16];
	ld.global.f32 	%f50, [%rd97+20];
	ld.global.f32 	%f51, [%rd97+24];
	sub.f32 	%f52, %f1, %f49;
	sub.f32 	%f53, %f2, %f50;
	sub.f32 	%f54, %f3, %f51;
	mul.f32 	%f55, %f53, %f53;
	fma.rn.f32 	%f56, %f52, %f52, %f55;
	fma.rn.f32 	%f57, %f54, %f54, %f56;
	st.global.f32 	[%rd15+4], %f57;
	ld.global.f32 	%f58, [%rd97+32];
	ld.global.f32 	%f59, [%rd97+36];
	ld.global.f32 	%f60, [%rd97+40];
	sub.f32 	%f61, %f1, %f58;
	sub.f32 	%f62, %f2, %f59;
	sub.f32 	%f63, %f3, %f60;
	mul.f32 	%f64, %f62, %f62;
	fma.rn.f32 	%f65, %f61, %f61, %f64;
	fma.rn.f32 	%f66, %f63, %f63, %f65;
	st.global.f32 	[%rd15+8], %f66;
	ld.global.f32 	%f67, [%rd97+48];
	ld.global.f32 	%f68, [%rd97+52];
	ld.global.f32 	%f69, [%rd97+56];
	sub.f32 	%f70, %f1, %f67;
	sub.f32 	%f71, %f2, %f68;
	sub.f32 	%f72, %f3, %f69;
	mul.f32 	%f73, %f71, %f71;
	fma.rn.f32 	%f74, %f70, %f70, %f73;
	fma.rn.f32 	%f75, %f72, %f72, %f74;
	st.global.f32 	[%rd15+12], %f75;
	add.s32 	%r158, %r158, 8;
	add.s64 	%rd97, %rd97, 128;
	add.s32 	%r157, %r157, 8;
	setp.eq.s32 	%p4, %r158, 0;
	@%p4 bra 	$L__BB0_5;
	bra.uni 	$L__BB0_4;
$L__BB0_5:
	setp.eq.s32 	%p5, %r4, 0;
	@%p5 bra 	$L__BB0_13;
	and.b32  	%r8, %r54, 3;
	setp.lt.u32 	%p6, %r4, 4;
	@%p6 bra 	$L__BB0_8;
	mul.wide.u32 	%rd16, %r154, 16;
	add.s64 	%rd17, %rd1, %rd16;
	ld.global.f32 	%f76, [%rd17];
	ld.global.f32 	%f77, [%rd17+4];
	ld.global.f32 	%f78, [%rd17+8];
	sub.f32 	%f79, %f1, %f76;
	sub.f32 	%f80, %f2, %f77;
	sub.f32 	%f81, %f3, %f78;
	mul.f32 	%f82, %f80, %f80;
	fma.rn.f32 	%f83, %f79, %f79, %f82;
	fma.rn.f32 	%f84, %f81, %f81, %f83;
	add.s32 	%r60, %r154, %r3;
	mul.wide.s32 	%rd18, %r60, 4;
	add.s64 	%rd19, %rd2, %rd18;
	st.global.f32 	[%rd19], %f84;
	ld.global.f32 	%f85, [%rd17+16];
	ld.global.f32 	%f86, [%rd17+20];
	ld.global.f32 	%f87, [%rd17+24];
	sub.f32 	%f88, %f1, %f85;
	sub.f32 	%f89, %f2, %f86;
	sub.f32 	%f90, %f3, %f87;
	mul.f32 	%f91, %f89, %f89;
	fma.rn.f32 	%f92, %f88, %f88, %f91;
	fma.rn.f32 	%f93, %f90, %f90, %f92;
	st.global.f32 	[%rd19+4], %f93;
	ld.global.f32 	%f94, [%rd17+32];
	ld.global.f32 	%f95, [%rd17+36];
	ld.global.f32 	%f96, [%rd17+40];
	sub.f32 	%f97, %f1, %f94;
	sub.f32 	%f98, %f2, %f95;
	sub.f32 	%f99, %f3, %f96;
	mul.f32 	%f100, %f98, %f98;
	fma.rn.f32 	%f101, %f97, %f97, %f100;
	fma.rn.f32 	%f102, %f99, %f99, %f101;
	st.global.f32 	[%rd19+8], %f102;
	ld.global.f32 	%f103, [%rd17+48];
	ld.global.f32 	%f104, [%rd17+52];
	ld.global.f32 	%f105, [%rd17+56];
	sub.f32 	%f106, %f1, %f103;
	sub.f32 	%f107, %f2, %f104;
	sub.f32 	%f108, %f3, %f105;
	mul.f32 	%f109, %f107, %f107;
	fma.rn.f32 	%f110, %f106, %f106, %f109;
	fma.rn.f32 	%f111, %f108, %f108, %f110;
	st.global.f32 	[%rd19+12], %f111;
	add.s32 	%r154, %r154, 4;
$L__BB0_8:
	setp.eq.s32 	%p7, %r8, 0;
	@%p7 bra 	$L__BB0_13;
	setp.eq.s32 	%p8, %r8, 1;
	@%p8 bra 	$L__BB0_11;
	mul.wide.u32 	%rd20, %r154, 16;
	add.s64 	%rd21, %rd1, %rd20;
	ld.global.f32 	%f112, [%rd21];
	ld.global.f32 	%f113, [%rd21+4];
	ld.global.f32 	%f114, [%rd21+8];
	sub.f32 	%f115, %f1, %f112;
	sub.f32 	%f116, %f2, %f113;
	sub.f32 	%f117, %f3, %f114;
	mul.f32 	%f118, %f116, %f116;
	fma.rn.f32 	%f119, %f115, %f115, %f118;
	fma.rn.f32 	%f120, %f117, %f117, %f119;
	add.s32 	%r61, %r154, %r3;
	mul.wide.s32 	%rd22, %r61, 4;
	add.s64 	%rd23, %rd2, %rd22;
	st.global.f32 	[%rd23], %f120;
	ld.global.f32 	%f121, [%rd21+16];
	ld.global.f32 	%f122, [%rd21+20];
	ld.global.f32 	%f123, [%rd21+24];
	sub.f32 	%f124, %f1, %f121;
	sub.f32 	%f125, %f2, %f122;
	sub.f32 	%f126, %f3, %f123;
	mul.f32 	%f127, %f125, %f125;
	fma.rn.f32 	%f128, %f124, %f124, %f127;
	fma.rn.f32 	%f129, %f126, %f126, %f128;
	st.global.f32 	[%rd23+4], %f129;
	add.s32 	%r154, %r154, 2;
$L__BB0_11:
	and.b32  	%r62, %r54, 1;
	setp.eq.b32 	%p9, %r62, 1;
	not.pred 	%p10, %p9;
	@%p10 bra 	$L__BB0_13;
	mul.wide.u32 	%rd24, %r154, 16;
	add.s64 	%rd25, %rd1, %rd24;
	ld.global.f32 	%f130, [%rd25];
	ld.global.f32 	%f131, [%rd25+4];
	ld.global.f32 	%f132, [%rd25+8];
	sub.f32 	%f133, %f1, %f130;
	sub.f32 	%f134, %f2, %f131;
	sub.f32 	%f135, %f3, %f132;
	mul.f32 	%f136, %f134, %f134;
	fma.rn.f32 	%f137, %f133, %f133, %f136;
	fma.rn.f32 	%f138, %f135, %f135, %f137;
	add.s32 	%r63, %r154, %r3;
	mul.wide.s32 	%rd26, %r63, 4;
	add.s64 	%rd27, %rd2, %rd26;
	st.global.f32 	[%rd27], %f138;
$L__BB0_13:
	setp.lt.s32 	%p11, %r54, 2;
	mov.b32 	%r175, 0;
	@%p11 bra 	$L__BB0_27;
	mul.lo.s32 	%r13, %r54, %r1;
	add.s32 	%r14, %r54, -1;
	add.s32 	%r68, %r54, -2;
	and.b32  	%r15, %r14, 15;
	setp.lt.u32 	%p12, %r68, 15;
	mov.b32 	%r175, 0;
	mov.b32 	%r166, 1;
	@%p12 bra 	$L__BB0_18;
	and.b32  	%r16, %r14, -16;
	mov.b32 	%r160, 0;
	mov.u32 	%r159, %r13;
	mov.u32 	%r175, %r160;
$L__BB0_16:
	.pragma "nounroll";
	add.s32 	%r70, %r160, 1;
	add.s32 	%r71, %r159, 1;
	mul.wide.s32 	%rd28, %r71, 4;
	add.s64 	%rd29, %rd2, %rd28;
	ld.global.f32 	%f139, [%rd29];
	add.s32 	%r72, %r175, %r13;
	mul.wide.s32 	%rd30, %r72, 4;
	add.s64 	%rd31, %rd2, %rd30;
	ld.global.f32 	%f140, [%rd31];
	setp.lt.f32 	%p13, %f139, %f140;
	selp.b32 	%r73, %r70, %r175, %p13;
	ld.global.f32 	%f141, [%rd29+4];
	add.s32 	%r74, %r73, %r13;
	mul.wide.s32 	%rd32, %r74, 4;
	add.s64 	%rd33, %rd2, %rd32;
	ld.global.f32 	%f142, [%rd33];
	setp.lt.f32 	%p14, %f141, %f142;
	add.s32 	%r75, %r160, 2;
	selp.b32 	%r76, %r75, %r73, %p14;
	ld.global.f32 	%f143, [%rd29+8];
	add.s32 	%r77, %r76, %r13;
	mul.wide.s32 	%rd34, %r77, 4;
	add.s64 	%rd35, %rd2, %rd34;
	ld.global.f32 	%f144, [%rd35];
	setp.lt.f32 	%p15, %f143, %f144;
	add.s32 	%r78, %r160, 3;
	selp.b32 	%r79, %r78, %r76, %p15;
	ld.global.f32 	%f145, [%rd29+12];
	add.s32 	%r80, %r79, %r13;
	mul.wide.s32 	%rd36, %r80, 4;
	add.s64 	%rd37, %rd2, %rd36;
	ld.global.f32 	%f146, [%rd37];
	setp.lt.f32 	%p16, %f145, %f146;
	add.s32 	%r81, %r160, 4;
	selp.b32 	%r82, %r81, %r79, %p16;
	ld.global.f32 	%f147, [%rd29+16];
	add.s32 	%r83, %r82, %r13;
	mul.wide.s32 	%rd38, %r83, 4;
	add.s64 	%rd39, %rd2, %rd38;
	ld.global.f32 	%f148, [%rd39];
	setp.lt.f32 	%p17, %f147, %f148;
	add.s32 	%r84, %r160, 5;
	selp.b32 	%r85, %r84, %r82, %p17;
	ld.global.f32 	%f149, [%rd29+20];
	add.s32 	%r86, %r85, %r13;
	mul.wide.s32 	%rd40, %r86, 4;
	add.s64 	%rd41, %rd2, %rd40;
	ld.global.f32 	%f150, [%rd41];
	setp.lt.f32 	%p18, %f149, %f150;
	add.s32 	%r87, %r160, 6;
	selp.b32 	%r88, %r87, %r85, %p18;
	ld.global.f32 	%f151, [%rd29+24];
	add.s32 	%r89, %r88, %r13;
	mul.wide.s32 	%rd42, %r89, 4;
	add.s64 	%rd43, %rd2, %rd42;
	ld.global.f32 	%f152, [%rd43];
	setp.lt.f32 	%p19, %f151, %f152;
	add.s32 	%r90, %r160, 7;
	selp.b32 	%r91, %r90, %r88, %p19;
	ld.global.f32 	%f153, [%rd29+28];
	add.s32 	%r92, %r91, %r13;
	mul.wide.s32 	%rd44, %r92, 4;
	add.s64 	%rd45, %rd2, %rd44;
	ld.global.f32 	%f154, [%rd45];
	setp.lt.f32 	%p20, %f153, %f154;
	add.s32 	%r93, %r160, 8;
	selp.b32 	%r94, %r93, %r91, %p20;
	ld.global.f32 	%f155, [%rd29+32];
	add.s32 	%r95, %r94, %r13;
	mul.wide.s32 	%rd46, %r95, 4;
	add.s64 	%rd47, %rd2, %rd46;
	ld.global.f32 	%f156, [%rd47];
	setp.lt.f32 	%p21, %f155, %f156;
	add.s32 	%r96, %r160, 9;
	selp.b32 	%r97, %r96, %r94, %p21;
	ld.global.f32 	%f157, [%rd29+36];
	add.s32 	%r98, %r97, %r13;
	mul.wide.s32 	%rd48, %r98, 4;
	add.s64 	%rd49, %rd2, %rd48;
	ld.global.f32 	%f158, [%rd49];
	setp.lt.f32 	%p22, %f157, %f158;
	add.s32 	%r99, %r160, 10;
	selp.b32 	%r100, %r99, %r97, %p22;
	ld.global.f32 	%f159, [%rd29+40];
	add.s32 	%r101, %r100, %r13;
	mul.wide.s32 	%rd50, %r101, 4;
	add.s64 	%rd51, %rd2, %rd50;
	ld.global.f32 	%f160, [%rd51];
	setp.lt.f32 	%p23, %f159, %f160;
	add.s32 	%r102, %r160, 11;
	selp.b32 	%r103, %r102, %r100, %p23;
	ld.global.f32 	%f161, [%rd29+44];
	add.s32 	%r104, %r103, %r13;
	mul.wide.s32 	%rd52, %r104, 4;
	add.s64 	%rd53, %rd2, %rd52;
	ld.global.f32 	%f162, [%rd53];
	setp.lt.f32 	%p24, %f161, %f162;
	add.s32 	%r105, %r160, 12;
	selp.b32 	%r106, %r105, %r103, %p24;
	ld.global.f32 	%f163, [%rd29+48];
	add.s32 	%r107, %r106, %r13;
	mul.wide.s32 	%rd54, %r107, 4;
	add.s64 	%rd55, %rd2, %rd54;
	ld.global.f32 	%f164, [%rd55];
	setp.lt.f32 	%p25, %f163, %f164;
	add.s32 	%r108, %r160, 13;
	selp.b32 	%r109, %r108, %r106, %p25;
	ld.global.f32 	%f165, [%rd29+52];
	add.s32 	%r110, %r109, %r13;
	mul.wide.s32 	%rd56, %r110, 4;
	add.s64 	%rd57, %rd2, %rd56;
	ld.global.f32 	%f166, [%rd57];
	setp.lt.f32 	%p26, %f165, %f166;
	add.s32 	%r111, %r160, 14;
	selp.b32 	%r112, %r111, %r109, %p26;
	ld.global.f32 	%f167, [%rd29+56];
	add.s32 	%r113, %r112, %r13;
	mul.wide.s32 	%rd58, %r113, 4;
	add.s64 	%rd59, %rd2, %rd58;
	ld.global.f32 	%f168, [%rd59];
	setp.lt.f32 	%p27, %f167, %f168;
	add.s32 	%r114, %r160, 15;
	selp.b32 	%r115, %r114, %r112, %p27;
	ld.global.f32 	%f169, [%rd29+60];
	add.s32 	%r116, %r115, %r13;
	mul.wide.s32 	%rd60, %r116, 4;
	add.s64 	%rd61, %rd2, %rd60;
	ld.global.f32 	%f170, [%rd61];
	setp.lt.f32 	%p28, %f169, %f170;
	add.s32 	%r160, %r160, 16;
	selp.b32 	%r175, %r160, %r115, %p28;
	add.s32 	%r159, %r159, 16;
	setp.ne.s32 	%p29, %r160, %r16;
	@%p29 bra 	$L__BB0_16;
	add.s32 	%r166, %r160, 1;
$L__BB0_18:
	setp.eq.s32 	%p30, %r15, 0;
	@%p30 bra 	$L__BB0_27;
	and.b32  	%r31, %r14, 7;
	setp.lt.u32 	%p31, %r15, 8;
	@%p31 bra 	$L__BB0_21;
	add.s32 	%r118, %r166, %r13;
	mul.wide.s32 	%rd62, %r118, 4;
	add.s64 	%rd63, %rd2, %rd62;
	ld.global.f32 	%f171, [%rd63];
	add.s32 	%r119, %r175, %r13;
	mul.wide.s32 	%rd64, %r119, 4;
	add.s64 	%rd65, %rd2, %rd64;
	ld.global.f32 	%f172, [%rd65];
	setp.lt.f32 	%p32, %f171, %f172;
	selp.b32 	%r120, %r166, %r175, %p32;
	add.s32 	%r121, %r166, 1;
	ld.global.f32 	%f173, [%rd63+4];
	add.s32 	%r122, %r120, %r13;
	mul.wide.s32 	%rd66, %r122, 4;
	add.s64 	%rd67, %rd2, %rd66;
	ld.global.f32 	%f174, [%rd67];
	setp.lt.f32 	%p33, %f173, %f174;
	selp.b32 	%r123, %r121, %r120, %p33;
	add.s32 	%r124, %r166, 2;
	ld.global.f32 	%f175, [%rd63+8];
	add.s32 	%r125, %r123, %r13;
	mul.wide.s32 	%rd68, %r125, 4;
	add.s64 	%rd69, %rd2, %rd68;
	ld.global.f32 	%f176, [%rd69];
	setp.lt.f32 	%p34, %f175, %f176;
	selp.b32 	%r126, %r124, %r123, %p34;
	add.s32 	%r127, %r166, 3;
	ld.global.f32 	%f177, [%rd63+12];
	add.s32 	%r128, %r126, %r13;
	mul.wide.s32 	%rd70, %r128, 4;
	add.s64 	%rd71, %rd2, %rd70;
	ld.global.f32 	%f178, [%rd71];
	setp.lt.f32 	%p35, %f177, %f178;
	selp.b32 	%r129, %r127, %r126, %p35;
	add.s32 	%r130, %r166, 4;
	ld.global.f32 	%f179, [%rd63+16];
	add.s32 	%r131, %r129, %r13;
	mul.wide.s32 	%rd72, %r131, 4;
	add.s64 	%rd73, %rd2, %rd72;
	ld.global.f32 	%f180, [%rd73];
	setp.lt.f32 	%p36, %f179, %f180;
	selp.b32 	%r132, %r130, %r129, %p36;
	add.s32 	%r133, %r166, 5;
	ld.global.f32 	%f181, [%rd63+20];
	add.s32 	%r134, %r132, %r13;
	mul.wide.s32 	%rd74, %r134, 4;
	add.s64 	%rd75, %rd2, %rd74;
	ld.global.f32 	%f182, [%rd75];
	setp.lt.f32 	%p37, %f181, %f182;
	selp.b32 	%r135, %r133, %r132, %p37;
	add.s32 	%r136, %r166, 6;
	ld.global.f32 	%f183, [%rd63+24];
	add.s32 	%r137, %r135, %r13;
	mul.wide.s32 	%rd76, %r137, 4;
	add.s64 	%rd77, %rd2, %rd76;
	ld.global.f32 	%f184, [%rd77];
	setp.lt.f32 	%p38, %f183, %f184;
	selp.b32 	%r138, %r136, %r135, %p38;
	add.s32 	%r139, %r166, 7;
	ld.global.f32 	%f185, [%rd63+28];
	add.s32 	%r140, %r138, %r13;
	mul.wide.s32 	%rd78, %r140, 4;
	add.s64 	%rd79, %rd2, %rd78;
	ld.global.f32 	%f186, [%rd79];
	setp.lt.f32 	%p39, %f185, %f186;
	selp.b32 	%r175, %r139, %r138, %p39;
	add.s32 	%r166, %r166, 8;
$L__BB0_21:
	setp.eq.s32 	%p40, %r31, 0;
	@%p40 bra 	$L__BB0_27;
	and.b32  	%r37, %r14, 3;
	setp.lt.u32 	%p41, %r31, 4;
	@%p41 bra 	$L__BB0_24;
	add.s32 	%r142, %r166, %r13;
	mul.wide.s32 	%rd80, %r142, 4;
	add.s64 	%rd81, %rd2, %rd80;
	ld.global.f32 	%f187, [%rd81];
	add.s32 	%r143, %r175, %r13;
	mul.wide.s32 	%rd82, %r143, 4;
	add.s64 	%rd83, %rd2, %rd82;
	ld.global.f32 	%f188, [%rd83];
	setp.lt.f32 	%p42, %f187, %f188;
	selp.b32 	%r144, %r166, %r175, %p42;
	add.s32 	%r145, %r166, 1;
	ld.global.f32 	%f189, [%rd81+4];
	add.s32 	%r146, %r144, %r13;
	mul.wide.s32 	%rd84, %r146, 4;
	add.s64 	%rd85, %rd2, %rd84;
	ld.global.f32 	%f190, [%rd85];
	setp.lt.f32 	%p43, %f189, %f190;
	selp.b32 	%r147, %r145, %r144, %p43;
	add.s32 	%r148, %r166, 2;
	ld.global.f32 	%f191, [%rd81+8];
	add.s32 	%r149, %r147, %r13;
	mul.wide.s32 	%rd86, %r149, 4;
	add.s64 	%rd87, %rd2, %rd86;
	ld.global.f32 	%f192, [%rd87];
	setp.lt.f32 	%p44, %f191, %f192;
	selp.b32 	%r150, %r148, %r147, %p44;
	add.s32 	%r151, %r166, 3;
	ld.global.f32 	%f193, [%rd81+12];
	add.s32 	%r152, %r150, %r13;
	mul.wide.s32 	%rd88, %r152, 4;
	add.s64 	%rd89, %rd2, %rd88;
	ld.global.f32 	%f194, [%rd89];
	setp.lt.f32 	%p45, %f193, %f194;
	selp.b32 	%r175, %r151, %r150, %p45;
	add.s32 	%r166, %r166, 4;
$L__BB0_24:
	setp.eq.s32 	%p46, %r37, 0;
	@%p46 bra 	$L__BB0_27;
	add.s32 	%r172, %r166, %r13;
	neg.s32 	%r171, %r37;
$L__BB0_26:
	.pragma "nounroll";
	mul.wide.s32 	%rd90, %r172, 4;
	add.s64 	%rd91, %rd2, %rd90;
	ld.global.f32 	%f195, [%rd91];
	add.s32 	%r153, %r175, %r13;
	mul.wide.s32 	%rd92, %r153, 4;
	add.s64 	%rd93, %rd2, %rd92;
	ld.global.f32 	%f196, [%rd93];
	setp.lt.f32 	%p47, %f195, %f196;
	selp.b32 	%r175, %r166, %r175, %p47;
	add.s32 	%r166, %r166, 1;
	add.s32 	%r172, %r172, 1;
	add.s32 	%r171, %r171, 1;
	setp.ne.s32 	%p48, %r171, 0;
	@%p48 bra 	$L__BB0_26;
$L__BB0_27:
	setp.ne.s32 	%p49, %r2, %r175;
	selp.u16 	%rs1, 1, 0, %p49;
	cvta.to.global.u64 	%rd94, %rd8;
	mul.wide.s32 	%rd95, %r1, 2;
	add.s64 	%rd96, %rd94, %rd95;
	st.global.u16 	[%rd96], %rs1;
	st.global.u32 	[%rd3+12], %r175;
$L__BB0_28:
	ret;

}
	// .globl	_Z16update_centroidsiP5PointPiS0_
.visible .entry _Z16update_centroidsiP5PointPiS0_(
	.param .u32 _Z16update_centroidsiP5PointPiS0__param_0,
	.param .u64 .ptr .align 1 _Z16update_centroidsiP5PointPiS0__param_1,
	.param .u64 .ptr .align 1 _Z16update_centroidsiP5PointPiS0__param_2,
	.param .u64 .ptr .align 1 _Z16update_centroidsiP5PointPiS0__param_3
)
{
	.reg .b32 	%r<3>;
	.reg .b32 	%f<8>;
	.reg .b64 	%rd<12>;

	ld.param.u64 	%rd1, [_Z16update_centroidsiP5PointPiS0__param_1];
	ld.param.u64 	%rd2, [_Z16update_centroidsiP5PointPiS0__param_2];
	ld.param.u64 	%rd3, [_Z16update_centroidsiP5PointPiS0__param_3];
	cvta.to.global.u64 	%rd4, %rd3;
	cvta.to.global.u64 	%rd5, %rd1;
	cvta.to.global.u64 	%rd6, %rd2;
	mov.u32 	%r1, %tid.x;
	mul.wide.u32 	%rd7, %r1, 4;
	add.s64 	%rd8, %rd6, %rd7;
	ld.global.u32 	%r2, [%rd8];
	mul.wide.u32 	%rd9, %r1, 16;
	add.s64 	%rd10, %rd5, %rd9;
	ld.global.f32 	%f1, [%rd10];
	ld.global.f32 	%f2, [%rd10+4];
	ld.global.f32 	%f3, [%rd10+8];
	cvt.rn.f32.s32 	%f4, %r2;
	div.rn.f32 	%f5, %f1, %f4;
	add.s64 	%rd11, %rd4, %rd9;
	st.global.f32 	[%rd11], %f5;
	div.rn.f32 	%f6, %f2, %f4;
	st.global.f32 	[%rd11+4], %f6;
	div.rn.f32 	%f7, %f3, %f4;
	st.global.f32 	[%rd11+8], %f7;
	ret;

}
	// .globl	_Z13Points_Sum_UpiiP5PointS0_Pi
.visible .entry _Z13Points_Sum_UpiiP5PointS0_Pi(
	.param .u32 _Z13Points_Sum_UpiiP5PointS0_Pi_param_0,
	.param .u32 _Z13Points_Sum_UpiiP5PointS0_Pi_param_1,
	.param .u64 .ptr .align 1 _Z13Points_Sum_UpiiP5PointS0_Pi_param_2,
	.param .u64 .ptr .align 1 _Z13Points_Sum_UpiiP5PointS0_Pi_param_3,
	.param .u64 .ptr .align 1 _Z13Points_Sum_UpiiP5PointS0_Pi_param_4
)
{
	.reg .pred 	%p<10>;
	.reg .b32 	%r<46>;
	.reg .b32 	%f<20>;
	.reg .b64 	%rd<13>;

	ld.param.u32 	%r24, [_Z13Points_Sum_UpiiP5PointS0_Pi_param_0];
	ld.param.u32 	%r23, [_Z13Points_Sum_UpiiP5PointS0_Pi_param_1];
	ld.param.u64 	%rd2, [_Z13Points_Sum_UpiiP5PointS0_Pi_param_2];
	ld.param.u64 	%rd3, [_Z13Points_Sum_UpiiP5PointS0_Pi_param_3];
	ld.param.u64 	%rd4, [_Z13Points_Sum_UpiiP5PointS0_Pi_param_4];
	mov.u32 	%r25, %ctaid.x;
	shl.b32 	%r26, %r25, 10;
	mov.u32 	%r1, %tid.x;
	or.b32  	%r2, %r26, %r1;
	setp.ge.s32 	%p1, %r2, %r24;
	@%p1 bra 	$L__BB2_16;
	setp.ge.u32 	%p2, %r1, %r23;
	shl.b32 	%r27, %r1, 4;
	mov.u32 	%r28, s_sum;
	add.s32 	%r3, %r28, %r27;
	@%p2 bra 	$L__BB2_3;
	mov.f32 	%f7, 0f00000000;
	st.shared.v2.f32 	[%r3], {%f7, %f7};
	mov.b32 	%r29, 0;
	st.shared.u32 	[%r3+8], %r29;
$L__BB2_3:
	bar.sync 	0;
	cvta.to.global.u64 	%rd5, %rd2;
	mul.wide.s32 	%rd6, %r2, 16;
	add.s64 	%rd7, %rd5, %rd6;
	ld.global.f32 	%f1, [%rd7];
	ld.global.f32 	%f2, [%rd7+4];
	ld.global.f32 	%f3, [%rd7+8];
	ld.global.u32 	%r30, [%rd7+12];
	cvta.to.global.u64 	%rd8, %rd4;
	mul.wide.s32 	%rd9, %r30, 4;
	add.s64 	%rd10, %rd8, %rd9;
	atom.global.add.u32 	%r31, [%rd10], 1;
	shl.b32 	%r32, %r30, 4;
	add.s32 	%r4, %r28, %r32;
	ld.shared.u32 	%r40, [%r4];
$L__BB2_4:
	mov.b32 	%f8, %r40;
	add.f32 	%f9, %f1, %f8;
	mov.b32 	%r34, %f9;
	atom.relaxed.shared.cas.b32 	%r7, [%r4], %r40, %r34;
	setp.ne.s32 	%p3, %r40, %r7;
	mov.u32 	%r40, %r7;
	@%p3 bra 	$L__BB2_4;
	ld.shared.u32 	%r41, [%r4+4];
$L__BB2_6:
	mov.b32 	%f10, %r41;
	add.f32 	%f11, %f2, %f10;
	mov.b32 	%r35, %f11;
	atom.relaxed.shared.cas.b32 	%r10, [%r4+4], %r41, %r35;
	setp.ne.s32 	%p4, %r41, %r10;
	mov.u32 	%r41, %r10;
	@%p4 bra 	$L__BB2_6;
	ld.shared.u32 	%r42, [%r4+8];
$L__BB2_8:
	mov.b32 	%f12, %r42;
	add.f32 	%f13, %f3, %f12;
	mov.b32 	%r36, %f13;
	atom.relaxed.shared.cas.b32 	%r13, [%r4+8], %r42, %r36;
	setp.ne.s32 	%p5, %r42, %r13;
	mov.u32 	%r42, %r13;
	@%p5 bra 	$L__BB2_8;
	bar.sync 	0;
	setp.ge.s32 	%p6, %r1, %r23;
	@%p6 bra 	$L__BB2_16;
	cvta.to.global.u64 	%rd11, %rd3;
	mul.wide.u32 	%rd12, %r1, 16;
	add.s64 	%rd1, %rd11, %rd12;
	ld.shared.f32 	%f4, [%r3];
	ld.global.u32 	%r43, [%rd1];
$L__BB2_11:
	mov.b32 	%f14, %r43;
	add.f32 	%f15, %f4, %f14;
	mov.b32 	%r37, %f15;
	atom.relaxed.global.cas.b32 	%r16, [%rd1], %r43, %r37;
	setp.ne.s32 	%p7, %r43, %r16;
	mov.u32 	%r43, %r16;
	@%p7 bra 	$L__BB2_11;
	ld.shared.f32 	%f5, [%r3+4];
	ld.global.u32 	%r44, [%rd1+4];
$L__BB2_13:
	mov.b32 	%f16, %r44;
	add.f32 	%f17, %f5, %f16;
	mov.b32 	%r38, %f17;
	atom.relaxed.global.cas.b32 	%r19, [%rd1+4], %r44, %r38;
	setp.ne.s32 	%p8, %r44, %r19;
	mov.u32 	%r44, %r19;
	@%p8 bra 	$L__BB2_13;
	ld.shared.f32 	%f6, [%r3+8];
	ld.global.u32 	%r45, [%rd1+8];
$L__BB2_15:
	mov.b32 	%f18, %r45;
	add.f32 	%f19, %f6, %f18;
	mov.b32 	%r39, %f19;
	atom.relaxed.global.cas.b32 	%r22, [%rd1+8], %r45, %r39;
	setp.ne.s32 	%p9, %r45, %r22;
	mov.u32 	%r45, %r22;
	@%p9 bra 	$L__BB2_15;
$L__BB2_16:
	ret;

}
	// .globl	_Z12check_modifyPsPii
.visible .entry _Z12check_modifyPsPii(
	.param .u64 .ptr .align 1 _Z12check_modifyPsPii_param_0,
	.param .u64 .ptr .align 1 _Z12check_modifyPsPii_param_1,
	.param .u32 _Z12check_modifyPsPii_param_2
)
{
	.reg .pred 	%p<3>;
	.reg .b16 	%rs<2>;
	.reg .b32 	%r<7>;
	.reg .b64 	%rd<7>;

	ld.param.u64 	%rd1, [_Z12check_modifyPsPii_param_0];
	ld.param.u64 	%rd2, [_Z12check_modifyPsPii_param_1];
	ld.param.u32 	%r2, [_Z12check_modifyPsPii_param_2];
	mov.u32 	%r3, %ctaid.x;
	shl.b32 	%r4, %r3, 10;
	mov.u32 	%r5, %tid.x;
	or.b32  	%r1, %r4, %r5;
	setp.gt.s32 	%p1, %r1, %r2;
	@%p1 bra 	$L__BB3_3;
	cvta.to.global.u64 	%rd3, %rd1;
	mul.wide.s32 	%rd4, %r1, 2;
	add.s64 	%rd5, %rd3, %rd4;
	ld.global.u16 	%rs1, [%rd5];
	setp.ne.s16 	%p2, %rs1, 1;
	@%p2 bra 	$L__BB3_3;
	cvta.to.global.u64 	%rd6, %rd2;
	atom.global.or.b32 	%r6, [%rd6], 1;
$L__BB3_3:
	ret;

}
	// .globl	_Z5clearP5PointPi
.visible .entry _Z5clearP5PointPi(
	.param .u64 .ptr .align 1 _Z5clearP5PointPi_param_0,
	.param .u64 .ptr .align 1 _Z5clearP5PointPi_param_1
)
{
	.reg .b32 	%r<3>;
	.reg .b64 	%rd<9>;

	ld.param.u64 	%rd1, [_Z5clearP5PointPi_param_0];
	ld.param.u64 	%rd2, [_Z5clearP5PointPi_param_1];
	cvta.to.global.u64 	%rd3, %rd2;
	cvta.to.global.u64 	%rd4, %rd1;
	mov.u32 	%r1, %tid.x;
	mul.wide.u32 	%rd5, %r1, 16;
	add.s64 	%rd6, %rd4, %rd5;
	mov.b32 	%r2, 0;
	st.global.u32 	[%rd6], %r2;
	st.global.u32 	[%rd6+4], %r2;
	st.global.u32 	[%rd6+8], %r2;
	mul.wide.u32 	%rd7, %r1, 4;
	add.s64 	%rd8, %rd3, %rd7;
	st.global.u32 	[%rd8], %r2;
	ret;

}


// ===== COMPILED SASS (sm_100) =====

	.target	sm_100

	.elftype	@"ET_EXEC"


//--------------------- .note.nv.tkinfo           --------------------------
	.section	.note.nv.tkinfo,"",@"SHT_NOTE"
	.sectionflags	@"SHF_NOTE_NV_TKINFO"
	.tkinfo
        /*0018*/ 	.word	0x00000002
        /*0030*/ 	.string	""
        /*0030*/ 	.string	"ptxas"
        /*0030*/ 	.string	"Cuda compilation tools, release 13.0, V13.0.88"
        /*0030*/ 	.string	"Build cuda_13.0.r13.0/compiler.36424714_0"
        /*0030*/ 	.string	"-arch sm_100 -m 64 "



//--------------------- .note.nv.cuinfo           --------------------------
	.section	.note.nv.cuinfo,"",@"SHT_NOTE"
	.sectionflags	@"SHF_NOTE_NV_CUINFO"
        /*0018*/ 	.short	0x0002
        /*001a*/ 	.short	0x0064
        /*001c*/ 	.short	0x0082
	.zero		2


//--------------------- .nv.info                  --------------------------
	.section	.nv.info,"",@"SHT_CUDA_INFO"
	.align	4


	//----- nvinfo : EIATTR_REGCOUNT
	.align		4
        /*0000*/ 	.byte	0x04, 0x2f
        /*0002*/ 	.short	(.L_1 - .L_0)
	.align		4
.L_0:
        /*0004*/ 	.word	index@(_Z15assign_clustersP5PointS0_iiPfPs)
        /*0008*/ 	.word	0x00000018


	//----- nvinfo : EIATTR_FRAME_SIZE
	.align		4
.L_1:
        /*000c*/ 	.byte	0x04, 0x11
        /*000e*/ 	.short	(.L_3 - .L_2)
	.align		4
.L_2:
        /*0010*/ 	.word	index@(_Z15assign_clustersP5PointS0_iiPfPs)
        /*0014*/ 	.word	0x00000000


	//----- nvinfo : EIATTR_REGCOUNT
	.align		4
.L_3:
        /*0018*/ 	.byte	0x04, 0x2f
        /*001a*/ 	.short	(.L_5 - .L_4)
	.align		4
.L_4:
        /*001c*/ 	.word	index@(_Z16update_centroidsiP5PointPiS0_)
        /*0020*/ 	.word	0x00000015


	//----- nvinfo : EIATTR_FRAME_SIZE
	.align		4
.L_5:
        /*0024*/ 	.byte	0x04, 0x11
        /*0026*/ 	.short	(.L_7 - .L_6)
	.align		4
.L_6:
        /*0028*/ 	.word	index@($__internal_0_$__cuda_sm3x_div_rn_noftz_f32_slowpath)
        /*002c*/ 	.word	0x00000000


	//----- nvinfo : EIATTR_FRAME_SIZE
	.align		4
.L_7:
        /*0030*/ 	.byte	0x04, 0x11
        /*0032*/ 	.short	(.L_9 - .L_8)
	.align		4
.L_8:
        /*0034*/ 	.word	index@(_Z16update_centroidsiP5PointPiS0_)
        /*0038*/ 	.word	0x00000000


	//----- nvinfo : EIATTR_REGCOUNT
	.align		4
.L_9:
        /*003c*/ 	.byte	0x04, 0x2f
        /*003e*/ 	.short	(.L_11 - .L_10)
	.align		4
.L_10:
        /*0040*/ 	.word	index@(_Z13Points_Sum_UpiiP5PointS0_Pi)
        /*0044*/ 	.word	0x00000014


	//----- nvinfo : EIATTR_FRAME_SIZE
	.align		4
.L_11:
        /*0048*/ 	.byte	0x04, 0x11
        /*004a*/ 	.short	(.L_13 - .L_12)
	.align		4
.L_12:
        /*004c*/ 	.word	index@(_Z13Points_Sum_UpiiP5PointS0_Pi)
        /*0050*/ 	.word	0x00000000


	//----- nvinfo : EIATTR_REGCOUNT
	.align		4
.L_13:
        /*0054*/ 	.byte	0x04, 0x2f
        /*0056*/ 	.short	(.L_15 - .L_14)
	.align		4
.L_14:
        /*0058*/ 	.word	index@(_Z12check_modifyPsPii)
        /*005c*/ 	.word	0x00000008


	//----- nvinfo : EIATTR_FRAME_SIZE
	.align		4
.L_15:
        /*0060*/ 	.byte	0x04, 0x11
        /*0062*/ 	.short	(.L_17 - .L_16)
	.align		4
.L_16:
        /*0064*/ 	.word	index@(_Z12check_modifyPsPii)
        /*0068*/ 	.word	0x00000000


	//----- nvinfo : EIATTR_REGCOUNT
	.align		4
.L_17:
        /*006c*/ 	.byte	0x04, 0x2f
        /*006e*/ 	.short	(.L_19 - .L_18)
	.align		4
.L_18:
        /*0070*/ 	.word	index@(_Z5clearP5PointPi)
        /*0074*/ 	.word	0x0000000a


	//----- nvinfo : EIATTR_FRAME_SIZE
	.align		4
.L_19:
        /*0078*/ 	.byte	0x04, 0x11
        /*007a*/ 	.short	(.L_21 - .L_20)
	.align		4
.L_20:
        /*007c*/ 	.word	index@(_Z5clearP5PointPi)
        /*0080*/ 	.word	0x00000000


	//----- nvinfo : EIATTR_MIN_STACK_SIZE
	.align		4
.L_21:
        /*0084*/ 	.byte	0x04, 0x12
        /*0086*/ 	.short	(.L_23 - .L_22)
	.align		4
.L_22:
        /*0088*/ 	.word	index@(_Z5clearP5PointPi)
        /*008c*/ 	.word	0x00000000


	//----- nvinfo : EIATTR_MIN_STACK_SIZE
	.align		4
.L_23:
        /*0090*/ 	.byte	0x04, 0x12
        /*0092*/ 	.short	(.L_25 - .L_24)
	.align		4
.L_24:
        /*0094*/ 	.word	index@(_Z12check_modifyPsPii)
        /*0098*/ 	.word	0x00000000


	//----- nvinfo : EIATTR_MIN_STACK_SIZE
	.align		4
.L_25:
        /*009c*/ 	.byte	0x04, 0x12
        /*009e*/ 	.short	(.L_27 - .L_26)
	.align		4
.L_26:
        /*00a0*/ 	.word	index@(_Z13Points_Sum_UpiiP5PointS0_Pi)
        /*00a4*/ 	.word	0x00000000


	//----- nvinfo : EIATTR_MIN_STACK_SIZE
	.align		4
.L_27:
        /*00a8*/ 	.byte	0x04, 0x12
        /*00aa*/ 	.short	(.L_29 - .L_28)
	.align		4
.L_28:
        /*00ac*/ 	.word	index@(_Z16update_centroidsiP5PointPiS0_)
        /*00b0*/ 	.word	0x00000000


	//----- nvinfo : EIATTR_MIN_STACK_SIZE
	.align		4
.L_29:
        /*00b4*/ 	.byte	0x04, 0x12
        /*00b6*/ 	.short	(.L_31 - .L_30)
	.align		4
.L_30:
        /*00b8*/ 	.word	index@(_Z15assign_clustersP5PointS0_iiPfPs)
        /*00bc*/ 	.word	0x00000000
.L_31:


//--------------------- .nv.compat                --------------------------
	.section	.nv.compat,"",@"SHT_CUDA_COMPAT_INFO"
	.align	4
        /*0000*/ 	.byte	0x02, 0x09, 0x00, 0x00, 0x02, 0x02, 0x01, 0x00, 0x02, 0x05, 0x05, 0x00, 0x03, 0x07, 0x01, 0x01
        /*0010*/ 	.byte	0x02, 0x03, 0x00, 0x00, 0x02, 0x06, 0x01, 0x00, 0x04, 0x0b, 0x08, 0x00, 0x01, 0x00, 0x00, 0x00
        /*0020*/ 	.byte	0x00, 0x00, 0x00, 0x00


//--------------------- .nv.info._Z5clearP5PointPi --------------------------
	.section	.nv.info._Z5clearP5PointPi,"",@"SHT_CUDA_INFO"
	.sectionflags	@""
	.align	4


	//----- nvinfo : EIATTR_CUDA_API_VERSION
	.align		4
        /*0000*/ 	.byte	0x04, 0x37
        /*0002*/ 	.short	(.L_33 - .L_32)
.L_32:
        /*0004*/ 	.word	0x00000082


	//----- nvinfo : EIATTR_KPARAM_INFO
	.align		4
.L_33:
        /*0008*/ 	.byte	0x04, 0x17
        /*000a*/ 	.short	(.L_35 - .L_34)
.L_34:
        /*000c*/ 	.word	0x00000000
        /*0010*/ 	.short	0x0001
        /*0012*/ 	.short	0x0008
        /*0014*/ 	.byte	0x00, 0xf5, 0x21, 0x00


	//----- nvinfo : EIATTR_KPARAM_INFO
	.align		4
.L_35:
        /*0018*/ 	.byte	0x04, 0x17
        /*001a*/ 	.short	(.L_37 - .L_36)
.L_36:
        /*001c*/ 	.word	0x00000000
        /*0020*/ 	.short	0x0000
        /*0022*/ 	.short	0x0000
        /*0024*/ 	.byte	0x00, 0xf5, 0x21, 0x00


	//----- nvinfo : EIATTR_SPARSE_MMA_MASK
	.align		4
.L_37:
        /*0028*/ 	.byte	0x03, 0x50
        /*002a*/ 	.short	0x0000


	//----- nvinfo : EIATTR_MAXREG_COUNT
	.align		4
        /*002c*/ 	.byte	0x03, 0x1b
        /*002e*/ 	.short	0x00ff


	//----- nvinfo : EIATTR_MERCURY_ISA_VERSION
	.align		4
        /*0030*/ 	.byte	0x03, 0x5f
        /*0032*/ 	.short	0x0101


	//----- nvinfo : EIATTR_VRC_CTA_INIT_COUNT
	.align		4
        /*0034*/ 	.byte	0x02, 0x4a
	.zero		1
	.zero		1


	//----- nvinfo : EIATTR_EXIT_INSTR_OFFSETS
	.align		4
        /*0038*/ 	.byte	0x04, 0x1c
        /*003a*/ 	.short	(.L_39 - .L_38)


	//   ....[0]....
.L_38:
        /*003c*/ 	.word	0x000000b0


	//----- nvinfo : EIATTR_CBANK_PARAM_SIZE
	.align		4
.L_39:
        /*0040*/ 	.byte	0x03, 0x19
        /*0042*/ 	.short	0x0010


	//----- nvinfo : EIATTR_PARAM_CBANK
	.align		4
        /*0044*/ 	.byte	0x04, 0x0a
        /*0046*/ 	.short	(.L_41 - .L_40)
	.align		4
.L_40:
        /*0048*/ 	.word	index@(.nv.constant0._Z5clearP5PointPi)
        /*004c*/ 	.short	0x0380
        /*004e*/ 	.short	0x0010


	//----- nvinfo : EIATTR_SW_WAR
	.align		4
.L_41:
        /*0050*/ 	.byte	0x04, 0x36
        /*0052*/ 	.short	(.L_43 - .L_42)
.L_42:
        /*0054*/ 	.word	0x00000008
.L_43:


//--------------------- .nv.info._Z12check_modifyPsPii --------------------------
	.section	.nv.info._Z12check_modifyPsPii,"",@"SHT_CUDA_INFO"
	.sectionflags	@""
	.align	4


	//----- nvinfo : EIATTR_CUDA_API_VERSION
	.align		4
        /*0000*/ 	.byte	0x04, 0x37
        /*0002*/ 	.short	(.L_45 - .L_44)
.L_44:
        /*0004*/ 	.word	0x00000082


	//----- nvinfo : EIATTR_KPARAM_INFO
	.align		4
.L_45:
        /*0008*/ 	.byte	0x04, 0x17
        /*000a*/ 	.short	(.L_47 - .L_46)
.L_46:
        /*000c*/ 	.word	0x00000000
        /*0010*/ 	.short	0x0002
        /*0012*/ 	.short	0x0010
        /*0014*/ 	.byte	0x00, 0xf0, 0x11, 0x00


	//----- nvinfo : EIATTR_KPARAM_INFO
	.align		4
.L_47:
        /*0018*/ 	.byte	0x04, 0x17
        /*001a*/ 	.short	(.L_49 - .L_48)
.L_48:
        /*001c*/ 	.word	0x00000000
        /*0020*/ 	.short	0x0001
        /*0022*/ 	.short	0x0008
        /*0024*/ 	.byte	0x00, 0xf5, 0x21, 0x00


	//----- nvinfo : EIATTR_KPARAM_INFO
	.align		4
.L_49:
        /*0028*/ 	.byte	0x04, 0x17
        /*002a*/ 	.short	(.L_51 - .L_50)
.L_50:
        /*002c*/ 	.word	0x00000000
        /*0030*/ 	.short	0x0000
        /*0032*/ 	.short	0x0000
        /*0034*/ 	.byte	0x00, 0xf5, 0x21, 0x00


	//----- nvinfo : EIATTR_SPARSE_MMA_MASK
	.align		4
.L_51:
        /*0038*/ 	.byte	0x03, 0x50
        /*003a*/ 	.short	0x0000


	//----- nvinfo : EIATTR_MAXREG_COUNT
	.align		4
        /*003c*/ 	.byte	0x03, 0x1b
        /*003e*/ 	.short	0x00ff


	//----- nvinfo : EIATTR_MERCURY_ISA_VERSION
	.align		4
        /*0040*/ 	.byte	0x03, 0x5f
        /*0042*/ 	.short	0x0101


	//----- nvinfo : EIATTR_INT_WARP_WIDE_INSTR_OFFSETS
	.align		4
        /*0044*/ 	.byte	0x04, 0x31
        /*0046*/ 	.short	(.L_53 - .L_52)


	//   ....[0]....
.L_52:
        /*0048*/ 	.word	0x00000120


	//   ....[1]....
        /*004c*/ 	.word	0x00000130


	//----- nvinfo : EIATTR_VRC_CTA_INIT_COUNT
	.align		4
.L_53:
        /*0050*/ 	.byte	0x02, 0x4a
	.zero		1
	.zero		1


	//----- nvinfo : EIATTR_EXIT_INSTR_OFFSETS
	.align		4
        /*0054*/ 	.byte	0x04, 0x1c
        /*0056*/ 	.short	(.L_55 - .L_54)


	//   ....[0]....
.L_54:
        /*0058*/ 	.word	0x00000070


	//   ....[1]....
        /*005c*/ 	.word	0x000000e0


	//   ....[2]....
        /*0060*/ 	.word	0x00000180


	//----- nvinfo : EIATTR_CBANK_PARAM_SIZE
	.align		4
.L_55:
        /*0064*/ 	.byte	0x03, 0x19
        /*0066*/ 	.short	0x0014


	//----- nvinfo : EIATTR_PARAM_CBANK
	.align		4
        /*0068*/ 	.byte	0x04, 0x0a
        /*006a*/ 	.short	(.L_57 - .L_56)
	.align		4
.L_56:
        /*006c*/ 	.word	index@(.nv.constant0._Z12check_modifyPsPii)
        /*0070*/ 	.short	0x0380
        /*0072*/ 	.short	0x0014


	//----- nvinfo : EIATTR_SW_WAR
	.align		4
.L_57:
        /*0074*/ 	.byte	0x04, 0x36
        /*0076*/ 	.short	(.L_59 - .L_58)
.L_58:
        /*0078*/ 	.word	0x00000008
.L_59:


//--------------------- .nv.info._Z13Points_Sum_UpiiP5PointS0_Pi --------------------------
	.section	.nv.info._Z13Points_Sum_UpiiP5PointS0_Pi,"",@"SHT_CUDA_INFO"
	.sectionflags	@""
	.align	4


	//----- nvinfo : EIATTR_CUDA_API_VERSION
	.align		4
        /*0000*/ 	.byte	0x04, 0x37
        /*0002*/ 	.short	(.L_61 - .L_60)
.L_60:
        /*0004*/ 	.word	0x00000082


	//----- nvinfo : EIATTR_KPARAM_INFO
	.align		4
.L_61:
        /*0008*/ 	.byte	0x04, 0x17
        /*000a*/ 	.short	(.L_63 - .L_62)
.L_62:
        /*000c*/ 	.word	0x00000000
        /*0010*/ 	.short	0x0004
        /*0012*/ 	.short	0x0018
        /*0014*/ 	.byte	0x00, 0xf5, 0x21, 0x00


	//----- nvinfo : EIATTR_KPARAM_INFO
	.align		4
.L_63:
        /*0018*/ 	.byte	0x04, 0x17
        /*001a*/ 	.short	(.L_65 - .L_64)
.L_64:
        /*001c*/ 	.word	0x00000000
        /*0020*/ 	.short	0x0003
        /*0022*/ 	.short	0x0010
        /*0024*/ 	.byte	0x00, 0xf5, 0x21, 0x00


	//----- nvinfo : EIATTR_KPARAM_INFO
	.align		4
.L_65:
        /*0028*/ 	.byte	0x04, 0x17
        /*002a*/ 	.short	(.L_67 - .L_66)
.L_66:
        /*002c*/ 	.word	0x00000000
        /*0030*/ 	.short	0x0002
        /*0032*/ 	.short	0x0008
        /*0034*/ 	.byte	0x00, 0xf5, 0x21, 0x00


	//----- nvinfo : EIATTR_KPARAM_INFO
	.align		4
.L_67:
        /*0038*/ 	.byte	0x04, 0x17
        /*003a*/ 	.short	(.L_69 - .L_68)
.L_68:
        /*003c*/ 	.word	0x00000000
        /*0040*/ 	.short	0x0001
        /*0042*/ 	.short	0x0004
        /*0044*/ 	.byte	0x00, 0xf0, 0x11, 0x00


	//----- nvinfo : EIATTR_KPARAM_INFO
	.align		4
.L_69:
        /*0048*/ 	.byte	0x04, 0x17
        /*004a*/ 	.short	(.L_71 - .L_70)
.L_70:
        /*004c*/ 	.word	0x00000000
        /*0050*/ 	.short	0x0000
        /*0052*/ 	.short	0x0000
        /*0054*/ 	.byte	0x00, 0xf0, 0x11, 0x00


	//----- nvinfo : EIATTR_SPARSE_MMA_MASK
	.align		4
.L_71:
        /*0058*/ 	.byte	0x03, 0x50
        /*005a*/ 	.short	0x0000


	//----- nvinfo : EIATTR_MAXREG_COUNT
	.align		4
        /*005c*/ 	.byte	0x03, 0x1b
        /*005e*/ 	.short	0x00ff


	//----- nvinfo : EIATTR_NUM_BARRIERS
	.align		4
        /*0060*/ 	.byte	0x02, 0x4c
        /*0062*/ 	.byte	0x01
	.zero		1


	//----- nvinfo : EIATTR_MERCURY_ISA_VERSION
	.align		4
        /*0064*/ 	.byte	0x03, 0x5f
        /*0066*/ 	.short	0x0101


	//----- nvinfo : EIATTR_VRC_CTA_INIT_COUNT
	.align		4
        /*0068*/ 	.byte	0x02, 0x4a
	.zero		1
	.zero		1


	//----- nvinfo : EIATTR_EXIT_INSTR_OFFSETS
	.align		4
        /*006c*/ 	.byte	0x04, 0x1c
        /*006e*/ 	.short	(.L_73 - .L_72)


	//   ....[0]....
.L_72:
        /*0070*/ 	.word	0x00000070


	//   ....[1]....
        /*0074*/ 	.word	0x00000390


	//   ....[2]....
        /*0078*/ 	.word	0x00000580


	//----- nvinfo : EIATTR_CRS_STACK_SIZE
	.align		4
.L_73:
        /*007c*/ 	.byte	0x04, 0x1e
        /*007e*/ 	.short	(.L_75 - .L_74)
.L_74:
        /*0080*/ 	.word	0x00000000


	//----- nvinfo : EIATTR_CBANK_PARAM_SIZE
	.align		4
.L_75:
        /*0084*/ 	.byte	0x03, 0x19
        /*0086*/ 	.short	0x0020


	//----- nvinfo : EIATTR_PARAM_CBANK
	.align		4
        /*0088*/ 	.byte	0x04, 0x0a
        /*008a*/ 	.short	(.L_77 - .L_76)
	.align		4
.L_76:
        /*008c*/ 	.word	index@(.nv.constant0._Z13Points_Sum_UpiiP5PointS0_Pi)
        /*0090*/ 	.short	0x0380
        /*0092*/ 	.short	0x0020


	//----- nvinfo : EIATTR_SW_WAR
	.align		4
.L_77:
        /*0094*/ 	.byte	0x04, 0x36
        /*0096*/ 	.short	(.L_79 - .L_78)
.L_78:
        /*0098*/ 	.word	0x00000008
.L_79:


//--------------------- .nv.info._Z16update_centroidsiP5PointPiS0_ --------------------------
	.section	.nv.info._Z16update_centroidsiP5PointPiS0_,"",@"SHT_CUDA_INFO"
	.sectionflags	@""
	.align	4


	//----- nvinfo : EIATTR_CUDA_API_VERSION
	.align		4
        /*0000*/ 	.byte	0x04, 0x37
        /*0002*/ 	.short	(.L_81 - .L_80)
.L_80:
        /*0004*/ 	.word	0x00000082


	//----- nvinfo : EIATTR_KPARAM_INFO
	.align		4
.L_81:
        /*0008*/ 	.byte	0x04, 0x17
        /*000a*/ 	.short	(.L_83 - .L_82)
.L_82:
        /*000c*/ 	.word	0x00000000
        /*0010*/ 	.short	0x0003
        /*0012*/ 	.short	0x0018
        /*0014*/ 	.byte	0x00, 0xf5, 0x21, 0x00


	//----- nvinfo : EIATTR_KPARAM_INFO
	.align		4
.L_83:
        /*0018*/ 	.byte	0x04, 0x17
        /*001a*/ 	.short	(.L_85 - .L_84)
.L_84:
        /*001c*/ 	.word	0x00000000
        /*0020*/ 	.short	0x0002
        /*0022*/ 	.short	0x0010
        /*0024*/ 	.byte	0x00, 0xf5, 0x21, 0x00


	//----- nvinfo : EIATTR_KPARAM_INFO
	.align		4
.L_85:
        /*0028*/ 	.byte	0x04, 0x17
        /*002a*/ 	.short	(.L_87 - .L_86)
.L_86:
        /*002c*/ 	.word	0x00000000
        /*0030*/ 	.short	0x0001
        /*0032*/ 	.short	0x0008
        /*0034*/ 	.byte	0x00, 0xf5, 0x21, 0x00


	//----- nvinfo : EIATTR_KPARAM_INFO
	.align		4
.L_87:
        /*0038*/ 	.byte	0x04, 0x17
        /*003a*/ 	.short	(.L_89 - .L_88)
.L_88:
        /*003c*/ 	.word	0x00000000
        /*0040*/ 	.short	0x0000
        /*0042*/ 	.short	0x0000
        /*0044*/ 	.byte	0x00, 0xf0, 0x11, 0x00


	//----- nvinfo : EIATTR_SPARSE_MMA_MASK
	.align		4
.L_89:
        /*0048*/ 	.byte	0x03, 0x50
        /*004a*/ 	.short	0x0000


	//----- nvinfo : EIATTR_MAXREG_COUNT
	.align		4
        /*004c*/ 	.byte	0x03, 0x1b
        /*004e*/ 	.short	0x00ff


	//----- nvinfo : EIATTR_MERCURY_ISA_VERSION
	.align		4
        /*0050*/ 	.byte	0x03, 0x5f
        /*0052*/ 	.short	0x0101


	//----- nvinfo : EIATTR_VRC_CTA_INIT_COUNT
	.align		4
        /*0054*/ 	.byte	0x02, 0x4a
	.zero		1
	.zero		1


	//----- nvinfo : EIATTR_EXIT_INSTR_OFFSETS
	.align		4
        /*0058*/ 	.byte	0x04, 0x1c
        /*005a*/ 	.short	(.L_91 - .L_90)


	//   ....[0]....
.L_90:
        /*005c*/ 	.word	0x00000390


	//----- nvinfo : EIATTR_CRS_STACK_SIZE
	.align		4
.L_91:
        /*0060*/ 	.byte	0x04, 0x1e
        /*0062*/ 	.short	(.L_93 - .L_92)
.L_92:
        /*0064*/ 	.word	0x00000000


	//----- nvinfo : EIATTR_CBANK_PARAM_SIZE
	.align		4
.L_93:
        /*0068*/ 	.byte	0x03, 0x19
        /*006a*/ 	.short	0x0020


	//----- nvinfo : EIATTR_PARAM_CBANK
	.align		4
        /*006c*/ 	.byte	0x04, 0x0a
        /*006e*/ 	.short	(.L_95 - .L_94)
	.align		4
.L_94:
        /*0070*/ 	.word	index@(.nv.constant0._Z16update_centroidsiP5PointPiS0_)
        /*0074*/ 	.short	0x0380
        /*0076*/ 	.short	0x0020


	//----- nvinfo : EIATTR_SW_WAR
	.align		4
.L_95:
        /*0078*/ 	.byte	0x04, 0x36
        /*007a*/ 	.short	(.L_97 - .L_96)
.L_96:
        /*007c*/ 	.word	0x00000008
.L_97:


//--------------------- .nv.info._Z15assign_clustersP5PointS0_iiPfPs --------------------------
	.section	.nv.info._Z15assign_clustersP5PointS0_iiPfPs,"",@"SHT_CUDA_INFO"
	.sectionflags	@""
	.align	4


	//----- nvinfo : EIATTR_CUDA_API_VERSION
	.align		4
        /*0000*/ 	.byte	0x04, 0x37
        /*0002*/ 	.short	(.L_99 - .L_98)
.L_98:
        /*0004*/ 	.word	0x00000082


	//----- nvinfo : EIATTR_KPARAM_INFO
	.align		4
.L_99:
        /*0008*/ 	.byte	0x04, 0x17
        /*000a*/ 	.short	(.L_101 - .L_100)
.L_100:
        /*000c*/ 	.word	0x00000000
        /*0010*/ 	.short	0x0005
        /*0012*/ 	.short	0x0020
        /*0014*/ 	.byte	0x00, 0xf5, 0x21, 0x00


	//----- nvinfo : EIATTR_KPARAM_INFO
	.align		4
.L_101:
        /*0018*/ 	.byte	0x04, 0x17
        /*001a*/ 	.short	(.L_103 - .L_102)
.L_102:
        /*001c*/ 	.word	0x00000000
        /*0020*/ 	.short	0x0004
        /*0022*/ 	.short	0x0018
        /*0024*/ 	.byte	0x00, 0xf5, 0x21, 0x00


	//----- nvinfo : EIATTR_KPARAM_INFO
	.align		4
.L_103:
        /*0028*/ 	.byte	0x04, 0x17
        /*002a*/ 	.short	(.L_105 - .L_104)
.L_104:
        /*002c*/ 	.word	0x00000000
        /*0030*/ 	.short	0x0003
        /*0032*/ 	.short	0x0014
        /*0034*/ 	.byte	0x00, 0xf0, 0x11, 0x00


	//----- nvinfo : EIATTR_KPARAM_INFO
	.align		4
.L_105:
        /*0038*/ 	.byte	0x04, 0x17
        /*003a*/ 	.short	(.L_107 - .L_106)
.L_106:
        /*003c*/ 	.word	0x00000000
        /*0040*/ 	.short	0x0002
        /*0042*/ 	.short	0x0010
        /*0044*/ 	.byte	0x00, 0xf0, 0x11, 0x00


	//----- nvinfo : EIATTR_KPARAM_INFO
	.align		4
.L_107:
        /*0048*/ 	.byte	0x04, 0x17
        /*004a*/ 	.short	(.L_109 - .L_108)
.L_108:
        /*004c*/ 	.word	0x00000000
        /*0050*/ 	.short	0x0001
        /*0052*/ 	.short	0x0008
        /*0054*/ 	.byte	0x00, 0xf5, 0x21, 0x00


	//----- nvinfo : EIATTR_KPARAM_INFO
	.align		4
.L_109:
        /*0058*/ 	.byte	0x04, 0x17
        /*005a*/ 	.short	(.L_111 - .L_110)
.L_110:
        /*005c*/ 	.word	0x00000000
        /*0060*/ 	.short	0x0000
        /*0062*/ 	.short	0x0000
        /*0064*/ 	.byte	0x00, 0xf5, 0x21, 0x00


	//----- nvinfo : EIATTR_SPARSE_MMA_MASK
	.align		4
.L_111:
        /*0068*/ 	.byte	0x03, 0x50
        /*006a*/ 	.short	0x0000


	//----- nvinfo : EIATTR_MAXREG_COUNT
	.align		4
        /*006c*/ 	.byte	0x03, 0x1b
        /*006e*/ 	.short	0x00ff


	//----- nvinfo : EIATTR_MERCURY_ISA_VERSION
	.align		4
        /*0070*/ 	.byte	0x03, 0x5f
        /*0072*/ 	.short	0x0101


	//----- nvinfo : EIATTR_VRC_CTA_INIT_COUNT
	.align		4
        /*0074*/ 	.byte	0x02, 0x4a
	.zero		1
	.zero		1


	//----- nvinfo : EIATTR_EXIT_INSTR_OFFSETS
	.align		4
        /*0078*/ 	.byte	0x04, 0x1c
        /*007a*/ 	.short	(.L_113 - .L_112)


	//   ....[0]....
.L_112:
        /*007c*/ 	.word	0x00000070


	//   ....[1]....
        /*0080*/ 	.word	0x00001cd0


	//----- nvinfo : EIATTR_CBANK_PARAM_SIZE
	.align		4
.L_113:
        /*0084*/ 	.byte	0x03, 0x19
        /*0086*/ 	.short	0x0028


	//----- nvinfo : EIATTR_PARAM_CBANK
	.align		4
        /*0088*/ 	.byte	0x04, 0x0a
        /*008a*/ 	.short	(.L_115 - .L_114)
	.align		4
.L_114:
        /*008c*/ 	.word	index@(.nv.constant0._Z15assign_clustersP5PointS0_iiPfPs)
        /*0090*/ 	.short	0x0380
        /*0092*/ 	.short	0x0028


	//----- nvinfo : EIATTR_SW_WAR
	.align		4
.L_115:
        /*0094*/ 	.byte	0x04, 0x36
        /*0096*/ 	.short	(.L_117 - .L_116)
.L_116:
        /*0098*/ 	.word	0x00000008
.L_117:


//--------------------- .nv.callgraph             --------------------------
	.section	.nv.callgraph,"",@"SHT_CUDA_CALLGRAPH"
	.align	4
	.sectionentsize	8
	.align		4
        /*0000*/ 	.word	0x00000000
	.align		4
        /*0004*/ 	.word	0xffffffff
	.align		4
        /*0008*/ 	.word	0x00000000
	.align		4
        /*000c*/ 	.word	0xfffffffe
	.align		4
        /*0010*/ 	.word	0x00000000
	.align		4
        /*0014*/ 	.word	0xfffffffd
	.align		4
        /*0018*/ 	.word	0x00000000
	.align		4
        /*001c*/ 	.word	0xfffffffc


//--------------------- .text._Z5clearP5PointPi   --------------------------
	.section	.text._Z5clearP5PointPi,"ax",@progbits
	.align	128
        .global         _Z5clearP5PointPi
        .type           _Z5clearP5PointPi,@function
        .size           _Z5clearP5PointPi,(.L_x_44 - _Z5clearP5PointPi)
        .other          _Z5clearP5PointPi,@"STO_CUDA_ENTRY STV_DEFAULT"
_Z5clearP5PointPi:
.text._Z5clearP5PointPi:
[----:B------:R-:W-:Y:S01]  /*0000*/  LDC R1, c[0x0][0x37c] ;  /* 0x0000df00ff017b82 */ /* 0x000fe20000000800 */
[----:B------:R-:W0:Y:S07]  /*0010*/  S2R R7, SR_TID.X ;  /* 0x0000000000077919 */ /* 0x000e2e0000002100 */
[----:B------:R-:W0:Y:S01]  /*0020*/  LDC.64 R2, c[0x0][0x380] ;  /* 0x0000e000ff027b82 */ /* 0x000e220000000a00 */
[----:B------:R-:W1:Y:S07]  /*0030*/  LDCU.64 UR4, c[0x0][0x358] ;  /* 0x00006b00ff0477ac */ /* 0x000e6e0008000a00 */
[----:B------:R-:W2:Y:S01]  /*0040*/  LDC.64 R4, c[0x0][0x388] ;  /* 0x0000e200ff047b82 */ /* 0x000ea20000000a00 */
[----:B0-----:R-:W-:-:S04]  /*0050*/  IMAD.WIDE.U32 R2, R7, 0x10, R2 ;  /* 0x0000001007027825 */ /* 0x001fc800078e0002 */
[----:B--2---:R-:W-:Y:S01]  /*0060*/  IMAD.WIDE.U32 R4, R7, 0x4, R4 ;  /* 0x0000000407047825 */ /* 0x004fe200078e0004 */
[----:B-1----:R-:W-:Y:S04]  /*0070*/  STG.E desc[UR4][R2.64], RZ ;  /* 0x000000ff02007986 */ /* 0x002fe8000c101904 */
[----:B------:R-:W-:Y:S04]  /*0080*/  STG.E desc[UR4][R2.64+0x4], RZ ;  /* 0x000004ff02007986 */ /* 0x000fe8000c101904 */
[----:B------:R-:W-:Y:S04]  /*0090*/  STG.E desc[UR4][R2.64+0x8], RZ ;  /* 0x000008ff02007986 */ /* 0x000fe8000c101904 */
[----:B------:R-:W-:Y:S01]  /*00a0*/  STG.E desc[UR4][R4.64], RZ ;  /* 0x000000ff04007986 */ /* 0x000fe2000c101904 */
[----:B------:R-:W-:Y:S05]  /*00b0*/  EXIT ;  /* 0x000000000000794d */ /* 0x000fea0003800000 */
.L_x_0:
[----:B------:R-:W-:-:S00]  /*00c0*/  BRA `(.L_x_0) ;  /* 0xfffffffc00fc7947 */ /* 0x000fc0000383ffff */
[----:B------:R-:W-:-:S00]  /*00d0*/  NOP ;  /* 0x0000000000007918 */ /* 0x000fc00000000000 */
        /* <DEDUP_REMOVED lines=10> */
.L_x_44:


//--------------------- .text._Z12check_modifyPsPii --------------------------
	.section	.text._Z12check_modifyPsPii,"ax",@progbits
	.align	128
        .global         _Z12check_modifyPsPii
        .type           _Z12check_modifyPsPii,@function
        .size           _Z12check_modifyPsPii,(.L_x_45 - _Z12check_modifyPsPii)
        .other          _Z12check_modifyPsPii,@"STO_CUDA_ENTRY STV_DEFAULT"
_Z12check_modifyPsPii:
.text._Z12check_modifyPsPii:
[----:B------:R-:W-:Y:S01]  /*0000*/  LDC R1, c[0x0][0x37c] ;  /* 0x0000df00ff017b82 */ /* 0x000fe20000000800 */
[----:B------:R-:W0:Y:S07]  /*0010*/  S2R R5, SR_TID.X ;  /* 0x0000000000057919 */ /* 0x000e2e0000002100 */
[----:B------:R-:W1:Y:S01]  /*0020*/  S2UR UR4, SR_CTAID.X ;  /* 0x00000000000479c3 */ /* 0x000e620000002500 */
[----:B------:R-:W2:Y:S01]  /*0030*/  LDCU UR5, c[0x0][0x390] ;  /* 0x00007200ff0577ac */ /* 0x000ea20008000800 */
[----:B-1----:R-:W-:-:S06]  /*0040*/  USHF.L.U32 UR4, UR4, 0xa, URZ ;  /* 0x0000000a04047899 */ /* 0x002fcc00080006ff */
[----:B0-----:R-:W-:-:S04]  /*0050*/  LOP3.LUT R5, R5, UR4, RZ, 0xfc, !PT ;  /* 0x0000000405057c12 */ /* 0x001fc8000f8efcff */
[----:B--2---:R-:W-:-:S13]  /*0060*/  ISETP.GT.AND P0, PT, R5, UR5, PT ;  /* 0x0000000505007c0c */ /* 0x004fda000bf04270 */
[----:B------:R-:W-:Y:S05]  /*0070*/  @P0 EXIT ;  /* 0x000000000000094d */ /* 0x000fea0003800000 */
[----:B------:R-:W0:Y:S01]  /*0080*/  LDC.64 R2, c[0x0][0x380] ;  /* 0x0000e000ff027b82 */ /* 0x000e220000000a00 */
[----:B------:R-:W1:Y:S01]  /*0090*/  LDCU.64 UR6, c[0x0][0x358] ;  /* 0x00006b00ff0677ac */ /* 0x000e620008000a00 */
[----:B0-----:R-:W-:-:S06]  /*00a0*/  IMAD.WIDE R2, R5, 0x2, R2 ;  /* 0x0000000205027825 */ /* 0x001fcc00078e0202 */
[----:B-1----:R-:W2:Y:S02]  /*00b0*/  LDG.E.U16 R2, desc[UR6][R2.64] ;  /* 0x0000000602027981 */ /* 0x002ea4000c1e1500 */
[----:B--2---:R-:W-:-:S04]  /*00c0*/  PRMT R0, R2, 0x9910, RZ ;  /* 0x0000991002007816 */ /* 0x004fc800000000ff */
[----:B------:R-:W-:-:S13]  /*00d0*/  ISETP.NE.AND P0, PT, R0, 0x1, PT ;  /* 0x000000010000780c */ /* 0x000fda0003f05270 */
[----:B------:R-:W-:Y:S05]  /*00e0*/  @P0 EXIT ;  /* 0x000000000000094d */ /* 0x000fea0003800000 */
[----:B------:R-:W0:Y:S01]  /*00f0*/  S2R R4, SR_LANEID ;  /* 0x0000000000047919 */ /* 0x000e220000000000 */
[----:B------:R-:W-:Y:S01]  /*0100*/  IMAD.MOV.U32 R0, RZ, RZ, 0x1 ;  /* 0x00000001ff007424 */ /* 0x000fe200078e00ff */
[----:B------:R-:W1:Y:S01]  /*0110*/  LDC.64 R2, c[0x0][0x388] ;  /* 0x0000e200ff027b82 */ /* 0x000e620000000a00 */
[----:B------:R-:W-:-:S07]  /*0120*/  VOTEU.ANY UR4, UPT, PT ;  /* 0x0000000000047886 */ /* 0x000fce00038e0100 */
[----:B------:R-:W2:Y:S01]  /*0130*/  REDUX.OR UR5, R0 ;  /* 0x00000000000573c4 */ /* 0x000ea20000004000 */
[----:B------:R-:W-:Y:S01]  /*0140*/  UFLO.U32 UR4, UR4 ;  /* 0x00000004000472bd */ /* 0x000fe200080e0000 */
[----:B--2---:R-:W-:-:S05]  /*0150*/  IMAD.U32 R5, RZ, RZ, UR5 ;  /* 0x00000005ff057e24 */ /* 0x004fca000f8e00ff */
[----:B0-----:R-:W-:-:S13]  /*0160*/  ISETP.EQ.U32.AND P0, PT, R4, UR4, PT ;  /* 0x0000000404007c0c */ /* 0x001fda000bf02070 */
[----:B-1----:R-:W-:Y:S01]  /*0170*/  @P0 REDG.E.OR.STRONG.GPU desc[UR6][R2.64], R5 ;  /* 0x000000050200098e */ /* 0x002fe2000f12e106 */
[----:B------:R-:W-:Y:S05]  /*0180*/  EXIT ;  /* 0x000000000000794d */ /* 0x000fea0003800000 */
.L_x_1:
        /* <DEDUP_REMOVED lines=15> */
.L_x_45:


//--------------------- .text._Z13Points_Sum_UpiiP5PointS0_Pi --------------------------
	.section	.text._Z13Points_Sum_UpiiP5PointS0_Pi,"ax",@progbits
	.align	128
        .global         _Z13Points_Sum_UpiiP5PointS0_Pi
        .type           _Z13Points_Sum_UpiiP5PointS0_Pi,@function
        .size           _Z13Points_Sum_UpiiP5PointS0_Pi,(.L_x_46 - _Z13Points_Sum_UpiiP5PointS0_Pi)
        .other          _Z13Points_Sum_UpiiP5PointS0_Pi,@"STO_CUDA_ENTRY STV_DEFAULT"
_Z13Points_Sum_UpiiP5PointS0_Pi:
.text._Z13Points_Sum_UpiiP5PointS0_Pi:
[----:B------:R-:W-:Y:S01]  /*0000*/  LDC R1, c[0x0][0x37c] ;  /* 0x0000df00ff017b82 */ /* 0x000fe20000000800 */
[----:B------:R-:W0:Y:S07]  /*0010*/  S2R R17, SR_TID.X ;  /* 0x0000000000117919 */ /* 0x000e2e0000002100 */
[----:B------:R-:W1:Y:S01]  /*0020*/  S2UR UR4, SR_CTAID.X ;  /* 0x00000000000479c3 */ /* 0x000e620000002500 */
[----:B------:R-:W2:Y:S01]  /*0030*/  LDCU UR5, c[0x0][0x380] ;  /* 0x00007000ff0577ac */ /* 0x000ea20008000800 */
[----:B-1----:R-:W-:-:S06]  /*0040*/  USHF.L.U32 UR4, UR4, 0xa, URZ ;  /* 0x0000000a04047899 */ /* 0x002fcc00080006ff */
[----:B0-----:R-:W-:-:S04]  /*0050*/  LOP3.LUT R5, R17, UR4, RZ, 0xfc, !PT ;  /* 0x0000000411057c12 */ /* 0x001fc8000f8efcff */
[----:B--2---:R-:W-:-:S13]  /*0060*/  ISETP.GE.AND P0, PT, R5, UR5, PT ;  /* 0x0000000505007c0c */ /* 0x004fda000bf06270 */
[----:B------:R-:W-:Y:S05]  /*0070*/  @P0 EXIT ;  /* 0x000000000000094d */ /* 0x000fea0003800000 */
[----:B------:R-:W0:Y:S01]  /*0080*/  S2UR UR5, SR_CgaCtaId ;  /* 0x00000000000579c3 */ /* 0x000e220000008800 */
[----:B------:R-:W1:Y:S01]  /*0090*/  LDCU UR8, c[0x0][0x384] ;  /* 0x00007080ff0877ac */ /* 0x000e620008000800 */
[----:B------:R-:W-:Y:S01]  /*00a0*/  UMOV UR4, 0x400 ;  /* 0x0000040000047882 */ /* 0x000fe20000000000 */
[----:B------:R-:W2:Y:S05]  /*00b0*/  LDCU.64 UR6, c[0x0][0x358] ;  /* 0x00006b00ff0677ac */ /* 0x000eaa0008000a00 */
[----:B------:R-:W3:Y:S01]  /*00c0*/  LDC.64 R2, c[0x0][0x388] ;  /* 0x0000e200ff027b82 */ /* 0x000ee20000000a00 */
[----:B-1----:R-:W-:Y:S01]  /*00d0*/  ISETP.GE.U32.AND P0, PT, R17, UR8, PT ;  /* 0x0000000811007c0c */ /* 0x002fe2000bf06070 */
[----:B0-----:R-:W-:-:S06]  /*00e0*/  ULEA UR4, UR5, UR4, 0x18 ;  /* 0x0000000405047291 */ /* 0x001fcc000f8ec0ff */
[----:B------:R-:W-:Y:S01]  /*00f0*/  LEA R0, R17, UR4, 0x4 ;  /* 0x0000000411007c11 */ /* 0x000fe2000f8e20ff */
[----:B---3--:R-:W-:Y:S02]  /*0100*/  IMAD.WIDE R2, R5, 0x10, R2 ;  /* 0x0000001005027825 */ /* 0x008fe400078e0202 */
[----:B------:R-:W0:Y:S03]  /*0110*/  LDC.64 R4, c[0x0][0x398] ;  /* 0x0000e600ff047b82 */ /* 0x000e260000000a00 */
[----:B------:R1:W-:Y:S04]  /*0120*/  @!P0 STS.64 [R0], RZ ;  /* 0x000000ff00008388 */ /* 0x0003e80000000a00 */
[----:B------:R1:W-:Y:S01]  /*0130*/  @!P0 STS [R0+0x8], RZ ;  /* 0x000008ff00008388 */ /* 0x0003e20000000800 */
[----:B------:R-:W-:Y:S06]  /*0140*/  BAR.SYNC.DEFER_BLOCKING 0x0 ;  /* 0x0000000000007b1d */ /* 0x000fec0000010000 */
[----:B--2---:R-:W0:Y:S01]  /*0150*/  LDG.E R13, desc[UR6][R2.64+0xc] ;  /* 0x00000c06020d7981 */ /* 0x004e22000c1e1900 */
[----:B------:R-:W-:-:S03]  /*0160*/  IMAD.MOV.U32 R15, RZ, RZ, 0x1 ;  /* 0x00000001ff0f7424 */ /* 0x000fc600078e00ff */
[----:B------:R1:W5:Y:S04]  /*0170*/  LDG.E R7, desc[UR6][R2.64] ;  /* 0x0000000602077981 */ /* 0x000368000c1e1900 */
[----:B------:R1:W5:Y:S04]  /*0180*/  LDG.E R9, desc[UR6][R2.64+0x4] ;  /* 0x0000040602097981 */ /* 0x000368000c1e1900 */
[----:B------:R1:W5:Y:S01]  /*0190*/  LDG.E R11, desc[UR6][R2.64+0x8] ;  /* 0x00000806020b7981 */ /* 0x000362000c1e1900 */
[----:B0-----:R-:W-:-:S05]  /*01a0*/  IMAD.WIDE R4, R13, 0x4, R4 ;  /* 0x000000040d047825 */ /* 0x001fca00078e0204 */
[----:B------:R1:W-:Y:S01]  /*01b0*/  REDG.E.ADD.STRONG.GPU desc[UR6][R4.64], R15 ;  /* 0x0000000f0400798e */ /* 0x0003e2000c12e106 */
[----:B------:R-:W-:-:S05]  /*01c0*/  LEA R13, R13, UR4, 0x4 ;  /* 0x000000040d0d7c11 */ /* 0x000fca000f8e20ff */
[----:B------:R1:W0:Y:S01]  /*01d0*/  LDS R14, [R13] ;  /* 0x000000000d0e7984 */ /* 0x0002220000000800 */
[----:B------:R-:W-:Y:S01]  /*01e0*/  BSSY B0, `(.L_x_2) ;  /* 0x0000007000007945 */ /* 0x000fe20003800000 */
.L_x_3:
[----:B01---5:R-:W-:Y:S01]  /*01f0*/  FADD R15, R7, R14 ;  /* 0x0000000e070f7221 */ /* 0x023fe20000000000 */
[----:B------:R-:W-:Y:S05]  /*0200*/  YIELD ;  /* 0x0000000000007946 */ /* 0x000fea0003800000 */
[----:B------:R-:W0:Y:S02]  /*0210*/  ATOMS.CAS R15, [R13], R14, R15 ;  /* 0x0000000e0d0f738d */ /* 0x000e24000000000f */
[----:B0-----:R-:W-:Y:S01]  /*0220*/  ISETP.NE.AND P0, PT, R14, R15, PT ;  /* 0x0000000f0e00720c */ /* 0x001fe20003f05270 */
[----:B------:R-:W-:-:S12]  /*0230*/  IMAD.MOV.U32 R14, RZ, RZ, R15 ;  /* 0x000000ffff0e7224 */ /* 0x000fd800078e000f */
[----:B------:R-:W-:Y:S05]  /*0240*/  @P0 BRA `(.L_x_3) ;  /* 0xfffffffc00e80947 */ /* 0x000fea000383ffff */
[----:B------:R-:W-:Y:S05]  /*0250*/  BSYNC B0 ;  /* 0x0000000000007941 */ /* 0x000fea0003800000 */
.L_x_2:
[----:B------:R0:W1:Y:S01]  /*0260*/  LDS R2, [R13+0x4] ;  /* 0x000004000d027984 */ /* 0x0000620000000800 */
[----:B------:R-:W-:Y:S01]  /*0270*/  BSSY B0, `(.L_x_4) ;  /* 0x0000007000007945 */ /* 0x000fe20003800000 */
.L_x_5:
[----:B-1----:R-:W-:Y:S01]  /*0280*/  FADD R3, R9, R2 ;  /* 0x0000000209037221 */ /* 0x002fe20000000000 */
[----:B------:R-:W-:Y:S05]  /*0290*/  YIELD ;  /* 0x0000000000007946 */ /* 0x000fea0003800000 */
[----:B------:R-:W1:Y:S02]  /*02a0*/  ATOMS.CAS R3, [R13+0x4], R2, R3 ;  /* 0x000004020d03738d */ /* 0x000e640000000003 */
[-C--:B-1----:R-:W-:Y:S02]  /*02b0*/  ISETP.NE.AND P0, PT, R2, R3.reuse, PT ;  /* 0x000000030200720c */ /* 0x082fe40003f05270 */
[----:B------:R-:W-:-:S11]  /*02c0*/  MOV R2, R3 ;  /* 0x0000000300027202 */ /* 0x000fd60000000f00 */
[----:B------:R-:W-:Y:S05]  /*02d0*/  @P0 BRA `(.L_x_5) ;  /* 0xfffffffc00e80947 */ /* 0x000fea000383ffff */
[----:B------:R-:W-:Y:S05]  /*02e0*/  BSYNC B0 ;  /* 0x0000000000007941 */ /* 0x000fea0003800000 */
.L_x_4:
[----:B------:R1:W2:Y:S02]  /*02f0*/  LDS R2, [R13+0x8] ;  /* 0x000008000d027984 */ /* 0x0002a40000000800 */
.L_x_6:
[----:B--2---:R-:W-:Y:S01]  /*0300*/  FADD R3, R11, R2 ;  /* 0x000000020b037221 */ /* 0x004fe20000000000 */
[----:B------:R-:W-:Y:S05]  /*0310*/  YIELD ;  /* 0x0000000000007946 */ /* 0x000fea0003800000 */
[----:B------:R-:W2:Y:S02]  /*0320*/  ATOMS.CAS R3, [R13+0x8], R2, R3 ;  /* 0x000008020d03738d */ /* 0x000ea40000000003 */
[----:B--2---:R-:W-:Y:S01]  /*0330*/  ISETP.NE.AND P0, PT, R2, R3, PT ;  /* 0x000000030200720c */ /* 0x004fe20003f05270 */
[----:B------:R-:W-:-:S12]  /*0340*/  IMAD.MOV.U32 R2, RZ, RZ, R3 ;  /* 0x000000ffff027224 */ /* 0x000fd800078e0003 */
[----:B------:R-:W-:Y:S05]  /*0350*/  @P0 BRA `(.L_x_6) ;  /* 0xfffffffc00e80947 */ /* 0x000fea000383ffff */
[----:B------:R-:W-:Y:S05]  /*0360*/  WARPSYNC.ALL ;  /* 0x0000000000007948 */ /* 0x000fea0003800000 */
[----:B------:R-:W-:Y:S01]  /*0370*/  BAR.SYNC.DEFER_BLOCKING 0x0 ;  /* 0x0000000000007b1d */ /* 0x000fe20000010000 */
[----:B------:R-:W-:-:S13]  /*0380*/  ISETP.GE.AND P0, PT, R17, UR8, PT ;  /* 0x0000000811007c0c */ /* 0x000fda000bf06270 */
[----:B------:R-:W-:Y:S05]  /*0390*/  @P0 EXIT ;  /* 0x000000000000094d */ /* 0x000fea0003800000 */
[----:B------:R-:W2:Y:S01]  /*03a0*/  LDC.64 R2, c[0x0][0x390] ;  /* 0x0000e400ff027b82 */ /* 0x000ea20000000a00 */
[----:B------:R3:W4:Y:S01]  /*03b0*/  LDS R5, [R0] ;  /* 0x0000000000057984 */ /* 0x0007220000000800 */
[----:B--2---:R-:W-:-:S05]  /*03c0*/  IMAD.WIDE.U32 R2, R17, 0x10, R2 ;  /* 0x0000001011027825 */ /* 0x004fca00078e0002 */
[----:B------:R3:W5:Y:S01]  /*03d0*/  LDG.E R6, desc[UR6][R2.64] ;  /* 0x0000000602067981 */ /* 0x000762000c1e1900 */
[----:B----4-:R-:W-:Y:S01]  /*03e0*/  BSSY B0, `(.L_x_7) ;  /* 0x0000007000007945 */ /* 0x010fe20003800000 */
.L_x_8:
[----:B-----5:R-:W-:Y:S01]  /*03f0*/  FADD R7, R5, R6 ;  /* 0x0000000605077221 */ /* 0x020fe20000000000 */
[----:B------:R-:W-:Y:S05]  /*0400*/  YIELD ;  /* 0x0000000000007946 */ /* 0x000fea0003800000 */
[----:B------:R-:W2:Y:S02]  /*0410*/  ATOMG.E.CAS.STRONG.GPU PT, R7, [R2], R6, R7 ;  /* 0x00000006020773a9 */ /* 0x000ea400001ee107 */
[-C--:B--2---:R-:W-:Y:S02]  /*0420*/  ISETP.NE.AND P0, PT, R6, R7.reuse, PT ;  /* 0x000000070600720c */ /* 0x084fe40003f05270 */
[----:B------:R-:W-:-:S11]  /*0430*/  MOV R6, R7 ;  /* 0x0000000700067202 */ /* 0x000fd60000000f00 */
[----:B------:R-:W-:Y:S05]  /*0440*/  @P0 BRA `(.L_x_8) ;  /* 0xfffffffc00e80947 */ /* 0x000fea000383ffff */
[----:B------:R-:W-:Y:S05]  /*0450*/  BSYNC B0 ;  /* 0x0000000000007941 */ /* 0x000fea0003800000 */
.L_x_7:
[----:B------:R2:W5:Y:S01]  /*0460*/  LDG.E R6, desc[UR6][R2.64+0x4] ;  /* 0x0000040602067981 */ /* 0x000562000c1e1900 */
[----:B------:R-:W-:Y:S03]  /*0470*/  BSSY B0, `(.L_x_9) ;  /* 0x0000008000007945 */ /* 0x000fe60003800000 */
[----:B------:R2:W4:Y:S02]  /*0480*/  LDS R5, [R0+0x4] ;  /* 0x0000040000057984 */ /* 0x0005240000000800 */
.L_x_10:
[----:B----45:R-:W-:Y:S01]  /*0490*/  FADD R7, R5, R6 ;  /* 0x0000000605077221 */ /* 0x030fe20000000000 */
[----:B------:R-:W-:Y:S05]  /*04a0*/  YIELD ;  /* 0x0000000000007946 */ /* 0x000fea0003800000 */
[----:B------:R-:W4:Y:S02]  /*04b0*/  ATOMG.E.CAS.STRONG.GPU PT, R7, [R2+0x4], R6, R7 ;  /* 0x00000406020773a9 */ /* 0x000f2400001ee107 */
[----:B----4-:R-:W-:Y:S01]  /*04c0*/  ISETP.NE.AND P0, PT, R6, R7, PT ;  /* 0x000000070600720c */ /* 0x010fe20003f05270 */
[----:B------:R-:W-:-:S12]  /*04d0*/  IMAD.MOV.U32 R6, RZ, RZ, R7 ;  /* 0x000000ffff067224 */ /* 0x000fd800078e0007 */
[----:B------:R-:W-:Y:S05]  /*04e0*/  @P0 BRA `(.L_x_10) ;  /* 0xfffffffc00e80947 */ /* 0x000fea000383ffff */
[----:B------:R-:W-:Y:S05]  /*04f0*/  BSYNC B0 ;  /* 0x0000000000007941 */ /* 0x000fea0003800000 */
.L_x_9:
[----:B------:R4:W5:Y:S04]  /*0500*/  LDG.E R6, desc[UR6][R2.64+0x8] ;  /* 0x0000080602067981 */ /* 0x000968000c1e1900 */
[----:B------:R4:W0:Y:S02]  /*0510*/  LDS R5, [R0+0x8] ;  /* 0x0000080000057984 */ /* 0x0008240000000800 */
.L_x_11:
[----:B0----5:R-:W-:Y:S01]  /*0520*/  FADD R7, R5, R6 ;  /* 0x0000000605077221 */ /* 0x021fe20000000000 */
[----:B------:R-:W-:Y:S05]  /*0530*/  YIELD ;  /* 0x0000000000007946 */ /* 0x000fea0003800000 */
[----:B------:R-:W2:Y:S02]  /*0540*/  ATOMG.E.CAS.STRONG.GPU PT, R7, [R2+0x8], R6, R7 ;  /* 0x00000806020773a9 */ /* 0x000ea400001ee107 */
[-C--:B--2---:R-:W-:Y:S02]  /*0550*/  ISETP.NE.AND P0, PT, R6, R7.reuse, PT ;  /* 0x000000070600720c */ /* 0x084fe40003f05270 */
[----:B------:R-:W-:-:S11]  /*0560*/  MOV R6, R7 ;  /* 0x0000000700067202 */ /* 0x000fd60000000f00 */
[----:B------:R-:W-:Y:S05]  /*0570*/  @P0 BRA `(.L_x_11) ;  /* 0xfffffffc00e80947 */ /* 0x000fea000383ffff */
[----:B------:R-:W-:Y:S05]  /*0580*/  EXIT ;  /* 0x000000000000794d */ /* 0x000fea0003800000 */
.L_x_12:
        /* <DEDUP_REMOVED lines=15> */
.L_x_46:


//--------------------- .text._Z16update_centroidsiP5PointPiS0_ --------------------------
	.section	.text._Z16update_centroidsiP5PointPiS0_,"ax",@progbits
	.align	128
        .global         _Z16update_centroidsiP5PointPiS0_
        .type           _Z16update_centroidsiP5PointPiS0_,@function
        .size           _Z16update_centroidsiP5PointPiS0_,(.L_x_43 - _Z16update_centroidsiP5PointPiS0_)
        .other          _Z16update_centroidsiP5PointPiS0_,@"STO_CUDA_ENTRY STV_DEFAULT"
_Z16update_centroidsiP5PointPiS0_:
.text._Z16update_centroidsiP5PointPiS0_:
[----:B------:R-:W-:Y:S01]  /*0000*/  LDC R1, c[0x0][0x37c] ;  /* 0x0000df00ff017b82 */ /* 0x000fe20000000800 */
[----:B------:R-:W0:Y:S07]  /*0010*/  S2R R5, SR_TID.X ;  /* 0x0000000000057919 */ /* 0x000e2e0000002100 */
[----:B------:R-:W0:Y:S01]  /*0020*/  LDC.64 R6, c[0x0][0x390] ;  /* 0x0000e400ff067b82 */ /* 0x000e220000000a00 */
[----:B------:R-:W1:Y:S07]  /*0030*/  LDCU.64 UR4, c[0x0][0x358] ;  /* 0x00006b00ff0477ac */ /* 0x000e6e0008000a00 */
[----:B------:R-:W2:Y:S01]  /*0040*/  LDC.64 R8, c[0x0][0x388] ;  /* 0x0000e200ff087b82 */ /* 0x000ea20000000a00 */
[----:B0-----:R-:W-:-:S05]  /*0050*/  IMAD.WIDE.U32 R6, R5, 0x4, R6 ;  /* 0x0000000405067825 */ /* 0x001fca00078e0006 */
[----:B-1----:R-:W3:Y:S01]  /*0060*/  LDG.E R4, desc[UR4][R6.64] ;  /* 0x0000000406047981 */ /* 0x002ee2000c1e1900 */
[----:B--2---:R-:W-:-:S05]  /*0070*/  IMAD.WIDE.U32 R8, R5, 0x10, R8 ;  /* 0x0000001005087825 */ /* 0x004fca00078e0008 */
[----:B------:R-:W2:Y:S04]  /*0080*/  LDG.E R3, desc[UR4][R8.64] ;  /* 0x0000000408037981 */ /* 0x000ea8000c1e1900 */
[----:B------:R0:W5:Y:S04]  /*0090*/  LDG.E R0, desc[UR4][R8.64+0x4] ;  /* 0x0000040408007981 */ /* 0x000168000c1e1900 */
[----:B------:R0:W5:Y:S01]  /*00a0*/  LDG.E R2, desc[UR4][R8.64+0x8] ;  /* 0x0000080408027981 */ /* 0x000162000c1e1900 */
[----:B------:R-:W-:Y:S01]  /*00b0*/  BSSY.RECONVERGENT B0, `(.L_x_13) ;  /* 0x000000d000007945 */ /* 0x000fe20003800200 */
[----:B---3--:R-:W-:-:S04]  /*00c0*/  I2FP.F32.S32 R4, R4 ;  /* 0x0000000400047245 */ /* 0x008fc80000201400 */
[----:B------:R-:W1:Y:S08]  /*00d0*/  MUFU.RCP R11, R4 ;  /* 0x00000004000b7308 */ /* 0x000e700000001000 */
[----:B--2---:R-:W2:Y:S01]  /*00e0*/  FCHK P0, R3, R4 ;  /* 0x0000000403007302 */ /* 0x004ea20000000000 */
[----:B-1----:R-:W-:-:S04]  /*00f0*/  FFMA R10, -R4, R11, 1 ;  /* 0x3f800000040a7423 */ /* 0x002fc8000000010b */
[----:B------:R-:W-:-:S04]  /*0100*/  FFMA R10, R11, R10, R11 ;  /* 0x0000000a0b0a7223 */ /* 0x000fc8000000000b */
[----:B------:R-:W-:-:S04]  /*0110*/  FFMA R11, R3, R10, RZ ;  /* 0x0000000a030b7223 */ /* 0x000fc800000000ff */
[----:B------:R-:W-:-:S04]  /*0120*/  FFMA R6, -R4, R11, R3 ;  /* 0x0000000b04067223 */ /* 0x000fc80000000103 */
[----:B------:R-:W-:Y:S01]  /*0130*/  FFMA R11, R10, R6, R11 ;  /* 0x000000060a0b7223 */ /* 0x000fe2000000000b */
[----:B0-2---:R-:W-:Y:S06]  /*0140*/  @!P0 BRA `(.L_x_14) ;  /* 0x00000000000c8947 */ /* 0x005fec0003800000 */
[----:B------:R-:W-:-:S07]  /*0150*/  MOV R8, 0x170 ;  /* 0x0000017000087802 */ /* 0x000fce0000000f00 */
[----:B-----5:R-:W-:Y:S05]  /*0160*/  CALL.REL.NOINC `($__internal_0_$__cuda_sm3x_div_rn_noftz_f32_slowpath) ;  /* 0x00000000008c7944 */ /* 0x020fea0003c00000 */
[----:B------:R-:W-:-:S07]  /*0170*/  IMAD.MOV.U32 R11, RZ, RZ, R3 ;  /* 0x000000ffff0b7224 */ /* 0x000fce00078e0003 */
.L_x_14:
[----:B------:R-:W-:Y:S05]  /*0180*/  BSYNC.RECONVERGENT B0 ;  /* 0x0000000000007941 */ /* 0x000fea0003800200 */
.L_x_13:
[----:B------:R-:W0:Y:S01]  /*0190*/  LDC.64 R6, c[0x0][0x398] ;  /* 0x0000e600ff067b82 */ /* 0x000e220000000a00 */
[----:B------:R-:W1:Y:S01]  /*01a0*/  MUFU.RCP R3, R4 ;  /* 0x0000000400037308 */ /* 0x000e620000001000 */
[----:B------:R-:W-:Y:S07]  /*01b0*/  BSSY.RECONVERGENT B0, `(.L_x_15) ;  /* 0x000000d000007945 */ /* 0x000fee0003800200 */
[----:B-----5:R-:W2:Y:S01]  /*01c0*/  FCHK P0, R0, R4 ;  /* 0x0000000400007302 */ /* 0x020ea20000000000 */
[----:B-1----:R-:W-:-:S04]  /*01d0*/  FFMA R8, -R4, R3, 1 ;  /* 0x3f80000004087423 */ /* 0x002fc80000000103 */
[----:B------:R-:W-:Y:S01]  /*01e0*/  FFMA R10, R3, R8, R3 ;  /* 0x00000008030a7223 */ /* 0x000fe20000000003 */
[----:B0-----:R-:W-:-:S04]  /*01f0*/  IMAD.WIDE.U32 R6, R5, 0x10, R6 ;  /* 0x0000001005067825 */ /* 0x001fc800078e0006 */
[----:B------:R-:W-:Y:S01]  /*0200*/  FFMA R3, R0, R10, RZ ;  /* 0x0000000a00037223 */ /* 0x000fe200000000ff */
[----:B------:R0:W-:Y:S03]  /*0210*/  STG.E desc[UR4][R6.64], R11 ;  /* 0x0000000b06007986 */ /* 0x0001e6000c101904 */
[----:B------:R-:W-:-:S04]  /*0220*/  FFMA R8, -R4, R3, R0 ;  /* 0x0000000304087223 */ /* 0x000fc80000000100 */
[----:B------:R-:W-:Y:S01]  /*0230*/  FFMA R3, R10, R8, R3 ;  /* 0x000000080a037223 */ /* 0x000fe20000000003 */
[----:B--2---:R-:W-:Y:S06]  /*0240*/  @!P0 BRA `(.L_x_16) ;  /* 0x00000000000c8947 */ /* 0x004fec0003800000 */
[----:B------:R-:W-:Y:S01]  /*0250*/  IMAD.MOV.U32 R3, RZ, RZ, R0 ;  /* 0x000000ffff037224 */ /* 0x000fe200078e0000 */
[----:B------:R-:W-:-:S07]  /*0260*/  MOV R8, 0x280 ;  /* 0x0000028000087802 */ /* 0x000fce0000000f00 */
[----:B0-----:R-:W-:Y:S05]  /*0270*/  CALL.REL.NOINC `($__internal_0_$__cuda_sm3x_div_rn_noftz_f32_slowpath) ;  /* 0x0000000000487944 */ /* 0x001fea0003c00000 */
.L_x_16:
[----:B------:R-:W-:Y:S05]  /*0280*/  BSYNC.RECONVERGENT B0 ;  /* 0x0000000000007941 */ /* 0x000fea0003800200 */
.L_x_15:
[----:B------:R-:W1:Y:S01]  /*0290*/  MUFU.RCP R5, R4 ;  /* 0x0000000400057308 */ /* 0x000e620000001000 */
[----:B------:R2:W-:Y:S01]  /*02a0*/  STG.E desc[UR4][R6.64+0x4], R3 ;  /* 0x0000040306007986 */ /* 0x0005e2000c101904 */
[----:B------:R-:W-:Y:S06]  /*02b0*/  BSSY.RECONVERGENT B0, `(.L_x_17) ;  /* 0x000000c000007945 */ /* 0x000fec0003800200 */
[----:B------:R-:W3:Y:S01]  /*02c0*/  FCHK P0, R2, R4 ;  /* 0x0000000402007302 */ /* 0x000ee20000000000 */
[----:B-1----:R-:W-:-:S04]  /*02d0*/  FFMA R0, -R4, R5, 1 ;  /* 0x3f80000004007423 */ /* 0x002fc80000000105 */
[----:B------:R-:W-:-:S04]  /*02e0*/  FFMA R8, R5, R0, R5 ;  /* 0x0000000005087223 */ /* 0x000fc80000000005 */
[----:B------:R-:W-:-:S04]  /*02f0*/  FFMA R5, R2, R8, RZ ;  /* 0x0000000802057223 */ /* 0x000fc800000000ff */
[----:B------:R-:W-:-:S04]  /*0300*/  FFMA R0, -R4, R5, R2 ;  /* 0x0000000504007223 */ /* 0x000fc80000000102 */
[----:B------:R-:W-:Y:S01]  /*0310*/  FFMA R5, R8, R0, R5 ;  /* 0x0000000008057223 */ /* 0x000fe20000000005 */
[----:B--23--:R-:W-:Y:S06]  /*0320*/  @!P0 BRA `(.L_x_18) ;  /* 0x0000000000108947 */ /* 0x00cfec0003800000 */
[----:B------:R-:W-:Y:S01]  /*0330*/  IMAD.MOV.U32 R3, RZ, RZ, R2 ;  /* 0x000000ffff037224 */ /* 0x000fe200078e0002 */
[----:B------:R-:W-:-:S07]  /*0340*/  MOV R8, 0x360 ;  /* 0x0000036000087802 */ /* 0x000fce0000000f00 */
[----:B0-----:R-:W-:Y:S05]  /*0350*/  CALL.REL.NOINC `($__internal_0_$__cuda_sm3x_div_rn_noftz_f32_slowpath) ;  /* 0x0000000000107944 */ /* 0x001fea0003c00000 */
[----:B------:R-:W-:-:S07]  /*0360*/  IMAD.MOV.U32 R5, RZ, RZ, R3 ;  /* 0x000000ffff057224 */ /* 0x000fce00078e0003 */
.L_x_18:
[----:B------:R-:W-:Y:S05]  /*0370*/  BSYNC.RECONVERGENT B0 ;  /* 0x0000000000007941 */ /* 0x000fea0003800200 */
.L_x_17:
[----:B------:R-:W-:Y:S01]  /*0380*/  STG.E desc[UR4][R6.64+0x8], R5 ;  /* 0x0000080506007986 */ /* 0x000fe2000c101904 */
[----:B------:R-:W-:Y:S05]  /*0390*/  EXIT ;  /* 0x000000000000794d */ /* 0x000fea0003800000 */
        .weak           $__internal_0_$__cuda_sm3x_div_rn_noftz_f32_slowpath
        .type           $__internal_0_$__cuda_sm3x_div_rn_noftz_f32_slowpath,@function
        .size           $__internal_0_$__cuda_sm3x_div_rn_noftz_f32_slowpath,(.L_x_43 - $__internal_0_$__cuda_sm3x_div_rn_noftz_f32_slowpath)
$__internal_0_$__cuda_sm3x_div_rn_noftz_f32_slowpath:
[--C-:B------:R-:W-:Y:S01]  /*03a0*/  SHF.R.U32.HI R10, RZ, 0x17, R4.reuse ;  /* 0x00000017ff0a7819 */ /* 0x100fe20000011604 */
[----:B------:R-:W-:Y:S01]  /*03b0*/  BSSY.RECONVERGENT B1, `(.L_x_19) ;  /* 0x0000063000017945 */ /* 0x000fe20003800200 */
[----:B------:R-:W-:Y:S01]  /*03c0*/  SHF.R.U32.HI R9, RZ, 0x17, R3 ;  /* 0x00000017ff097819 */ /* 0x000fe20000011603 */
[----:B------:R-:W-:Y:S01]  /*03d0*/  IMAD.MOV.U32 R12, RZ, RZ, R4 ;  /* 0x000000ffff0c7224 */ /* 0x000fe200078e0004 */
[----:B------:R-:W-:Y:S02]  /*03e0*/  LOP3.LUT R10, R10, 0xff, RZ, 0xc0, !PT ;  /* 0x000000ff0a0a7812 */ /* 0x000fe400078ec0ff */
[----:B------:R-:W-:-:S03]  /*03f0*/  LOP3.LUT R15, R9, 0xff, RZ, 0xc0, !PT ;  /* 0x000000ff090f7812 */ /* 0x000fc600078ec0ff */
[----:B------:R-:W-:Y:S02]  /*0400*/  VIADD R13, R10, 0xffffffff ;  /* 0xffffffff0a0d7836 */ /* 0x000fe40000000000 */
[----:B------:R-:W-:-:S03]  /*0410*/  VIADD R11, R15, 0xffffffff ;  /* 0xffffffff0f0b7836 */ /* 0x000fc60000000000 */
[----:B------:R-:W-:-:S04]  /*0420*/  ISETP.GT.U32.AND P0, PT, R13, 0xfd, PT ;  /* 0x000000fd0d00780c */ /* 0x000fc80003f04070 */
[----:B------:R-:W-:-:S13]  /*0430*/  ISETP.GT.U32.OR P0, PT, R11, 0xfd, P0 ;  /* 0x000000fd0b00780c */ /* 0x000fda0000704470 */
[----:B------:R-:W-:Y:S01]  /*0440*/  @!P0 IMAD.MOV.U32 R9, RZ, RZ, RZ ;  /* 0x000000ffff098224 */ /* 0x000fe200078e00ff */
[----:B------:R-:W-:Y:S06]  /*0450*/  @!P0 BRA `(.L_x_20) ;  /* 0x00000000005c8947 */ /* 0x000fec0003800000 */
[----:B------:R-:W-:Y:S02]  /*0460*/  FSETP.GTU.FTZ.AND P0, PT, |R3|, +INF , PT ;  /* 0x7f8000000300780b */ /* 0x000fe40003f1c200 */
[----:B------:R-:W-:-:S04]  /*0470*/  FSETP.GTU.FTZ.AND P1, PT, |R4|, +INF , PT ;  /* 0x7f8000000400780b */ /* 0x000fc80003f3c200 */
[----:B------:R-:W-:-:S13]  /*0480*/  PLOP3.LUT P0, PT, P0, P1, PT, 0xf8, 0x8f ;  /* 0x00000000008f781c */ /* 0x000fda0000703f70 */
[----:B------:R-:W-:Y:S05]  /*0490*/  @P0 BRA `(.L_x_21) ;  /* 0x00000004004c0947 */ /* 0x000fea0003800000 */
[----:B------:R-:W-:-:S13]  /*04a0*/  LOP3.LUT P0, RZ, R12, 0x7fffffff, R3, 0xc8, !PT ;  /* 0x7fffffff0cff7812 */ /* 0x000fda000780c803 */
[----:B------:R-:W-:Y:S05]  /*04b0*/  @!P0 BRA `(.L_x_22) ;  /* 0x00000004003c8947 */ /* 0x000fea0003800000 */
[C---:B------:R-:W-:Y:S02]  /*04c0*/  FSETP.NEU.FTZ.AND P2, PT, |R3|.reuse, +INF , PT ;  /* 0x7f8000000300780b */ /* 0x040fe40003f5d200 */
[----:B------:R-:W-:Y:S02]  /*04d0*/  FSETP.NEU.FTZ.AND P1, PT, |R4|, +INF , PT ;  /* 0x7f8000000400780b */ /* 0x000fe40003f3d200 */
[----:B------:R-:W-:-:S11]  /*04e0*/  FSETP.NEU.FTZ.AND P0, PT, |R3|, +INF , PT ;  /* 0x7f8000000300780b */ /* 0x000fd60003f1d200 */
[----:B------:R-:W-:Y:S05]  /*04f0*/  @!P1 BRA !P2, `(.L_x_22) ;  /* 0x00000004002c9947 */ /* 0x000fea0005000000 */
[----:B------:R-:W-:-:S04]  /*0500*/  LOP3.LUT P2, RZ, R3, 0x7fffffff, RZ, 0xc0, !PT ;  /* 0x7fffffff03ff7812 */ /* 0x000fc8000784c0ff */
[----:B------:R-:W-:-:S13]  /*0510*/  PLOP3.LUT P1, PT, P1, P2, PT, 0x2f, 0xf2 ;  /* 0x0000000000f2781c */ /* 0x000fda0000f24577 */
[----:B------:R-:W-:Y:S05]  /*0520*/  @P1 BRA `(.L_x_23) ;  /* 0x0000000400181947 */ /* 0x000fea0003800000 */
[----:B------:R-:W-:-:S04]  /*0530*/  LOP3.LUT P1, RZ, R12, 0x7fffffff, RZ, 0xc0, !PT ;  /* 0x7fffffff0cff7812 */ /* 0x000fc8000782c0ff */
[----:B------:R-:W-:-:S13]  /*0540*/  PLOP3.LUT P0, PT, P0, P1, PT, 0x2f, 0xf2 ;  /* 0x0000000000f2781c */ /* 0x000fda0000702577 */
[----:B------:R-:W-:Y:S05]  /*0550*/  @P0 BRA `(.L_x_24) ;  /* 0x0000000400000947 */ /* 0x000fea0003800000 */
[----:B------:R-:W-:Y:S02]  /*0560*/  ISETP.GE.AND P0, PT, R11, RZ, PT ;  /* 0x000000ff0b00720c */ /* 0x000fe40003f06270 */
[----:B------:R-:W-:-:S11]  /*0570*/  ISETP.GE.AND P1, PT, R13, RZ, PT ;  /* 0x000000ff0d00720c */ /* 0x000fd60003f26270 */
[----:B------:R-:W-:Y:S02]  /*0580*/  @P0 IMAD.MOV.U32 R9, RZ, RZ, RZ ;  /* 0x000000ffff090224 */ /* 0x000fe400078e00ff */
[----:B------:R-:W-:Y:S01]  /*0590*/  @!P0 FFMA R3, R3, 1.84467440737095516160e+19, RZ ;  /* 0x5f80000003038823 */ /* 0x000fe200000000ff */
[----:B------:R-:W-:Y:S02]  /*05a0*/  @!P0 IMAD.MOV.U32 R9, RZ, RZ, -0x40 ;  /* 0xffffffc0ff098424 */ /* 0x000fe400078e00ff */
[----:B------:R-:W-:-:S03]  /*05b0*/  @!P1 FFMA R12, R4, 1.84467440737095516160e+19, RZ ;  /* 0x5f800000040c9823 */ /* 0x000fc600000000ff */
[----:B------:R-:W-:-:S07]  /*05c0*/  @!P1 IADD3 R9, PT, PT, R9, 0x40, RZ ;  /* 0x0000004009099810 */ /* 0x000fce0007ffe0ff */
.L_x_20:
[----:B------:R-:W-:Y:S01]  /*05d0*/  LEA R11, R10, 0xc0800000, 0x17 ;  /* 0xc08000000a0b7811 */ /* 0x000fe200078eb8ff */
[----:B------:R-:W-:Y:S04]  /*05e0*/  BSSY.RECONVERGENT B2, `(.L_x_25) ;  /* 0x0000036000027945 */ /* 0x000fe80003800200 */
[----:B------:R-:W-:Y:S02]  /*05f0*/  IMAD.IADD R12, R12, 0x1, -R11 ;  /* 0x000000010c0c7824 */ /* 0x000fe400078e0a0b */
[----:B------:R-:W-:Y:S02]  /*0600*/  VIADD R11, R15, 0xffffff81 ;  /* 0xffffff810f0b7836 */ /* 0x000fe40000000000 */
[----:B------:R0:W1:Y:S01]  /*0610*/  MUFU.RCP R13, R12 ;  /* 0x0000000c000d7308 */ /* 0x0000620000001000 */
[----:B------:R-:W-:Y:S01]  /*0620*/  FADD.FTZ R14, -R12, -RZ ;  /* 0x800000ff0c0e7221 */ /* 0x000fe20000010100 */
[C---:B------:R-:W-:Y:S01]  /*0630*/  IMAD R3, R11.reuse, -0x800000, R3 ;  /* 0xff8000000b037824 */ /* 0x040fe200078e0203 */
[----:B0-----:R-:W-:-:S05]  /*0640*/  IADD3 R12, PT, PT, R11, 0x7f, -R10 ;  /* 0x0000007f0b0c7810 */ /* 0x001fca0007ffe80a */
[----:B------:R-:W-:Y:S02]  /*0650*/  IMAD.IADD R12, R12, 0x1, R9 ;  /* 0x000000010c0c7824 */ /* 0x000fe400078e0209 */
[----:B-1----:R-:W-:-:S04]  /*0660*/  FFMA R16, R13, R14, 1 ;  /* 0x3f8000000d107423 */ /* 0x002fc8000000000e */
[----:B------:R-:W-:-:S04]  /*0670*/  FFMA R18, R13, R16, R13 ;  /* 0x000000100d127223 */ /* 0x000fc8000000000d */
[----:B------:R-:W-:-:S04]  /*0680*/  FFMA R13, R3, R18, RZ ;  /* 0x00000012030d7223 */ /* 0x000fc800000000ff */
[----:B------:R-:W-:-:S04]  /*0690*/  FFMA R16, R14, R13, R3 ;  /* 0x0000000d0e107223 */ /* 0x000fc80000000003 */
[----:B------:R-:W-:-:S04]  /*06a0*/  FFMA R13, R18, R16, R13 ;  /* 0x00000010120d7223 */ /* 0x000fc8000000000d */
[----:B------:R-:W-:-:S04]  /*06b0*/  FFMA R14, R14, R13, R3 ;  /* 0x0000000d0e0e7223 */ /* 0x000fc80000000003 */
[----:B------:R-:W-:-:S05]  /*06c0*/  FFMA R3, R18, R14, R13 ;  /* 0x0000000e12037223 */ /* 0x000fca000000000d */
[----:B------:R-:W-:-:S04]  /*06d0*/  SHF.R.U32.HI R10, RZ, 0x17, R3 ;  /* 0x00000017ff0a7819 */ /* 0x000fc80000011603 */
[----:B------:R-:W-:-:S05]  /*06e0*/  LOP3.LUT R10, R10, 0xff, RZ, 0xc0, !PT ;  /* 0x000000ff0a0a7812 */ /* 0x000fca00078ec0ff */
[----:B------:R-:W-:-:S04]  /*06f0*/  IMAD.IADD R15, R10, 0x1, R12 ;  /* 0x000000010a0f7824 */ /* 0x000fc800078e020c */
[----:B------:R-:W-:-:S05]  /*0700*/  VIADD R9, R15, 0xffffffff ;  /* 0xffffffff0f097836 */ /* 0x000fca0000000000 */
[----:B------:R-:W-:-:S13]  /*0710*/  ISETP.GE.U32.AND P0, PT, R9, 0xfe, PT ;  /* 0x000000fe0900780c */ /* 0x000fda0003f06070 */
[----:B------:R-:W-:Y:S05]  /*0720*/  @!P0 BRA `(.L_x_26) ;  /* 0x0000000000808947 */ /* 0x000fea0003800000 */
[----:B------:R-:W-:-:S13]  /*0730*/  ISETP.GT.AND P0, PT, R15, 0xfe, PT ;  /* 0x000000fe0f00780c */ /* 0x000fda0003f04270 */
[----:B------:R-:W-:Y:S05]  /*0740*/  @P0 BRA `(.L_x_27) ;  /* 0x00000000006c0947 */ /* 0x000fea0003800000 */
[----:B------:R-:W-:-:S13]  /*0750*/  ISETP.GE.AND P0, PT, R15, 0x1, PT ;  /* 0x000000010f00780c */ /* 0x000fda0003f06270 */
[----:B------:R-:W-:Y:S05]  /*0760*/  @P0 BRA `(.L_x_28) ;  /* 0x0000000000740947 */ /* 0x000fea0003800000 */
[----:B------:R-:W-:Y:S02]  /*0770*/  ISETP.GE.AND P0, PT, R15, -0x18, PT ;  /* 0xffffffe80f00780c */ /* 0x000fe40003f06270 */
[----:B------:R-:W-:-:S11]  /*0780*/  LOP3.LUT R3, R3, 0x80000000, RZ, 0xc0, !PT ;  /* 0x8000000003037812 */ /* 0x000fd600078ec0ff */
[----:B------:R-:W-:Y:S05]  /*0790*/  @!P0 BRA `(.L_x_28) ;  /* 0x0000000000688947 */ /* 0x000fea0003800000 */
[CCC-:B------:R-:W-:Y:S01]  /*07a0*/  FFMA.RZ R9, R18.reuse, R14.reuse, R13.reuse ;  /* 0x0000000e12097223 */ /* 0x1c0fe2000000c00d */
[C---:B------:R-:W-:Y:S01]  /*07b0*/  IADD3 R12, PT, PT, R15.reuse, 0x20, RZ ;  /* 0x000000200f0c7810 */ /* 0x040fe20007ffe0ff */
[CCC-:B------:R-:W-:Y:S01]  /*07c0*/  FFMA.RM R10, R18.reuse, R14.reuse, R13.reuse ;  /* 0x0000000e120a7223 */ /* 0x1c0fe2000000400d */
[----:B------:R-:W-:Y:S02]  /*07d0*/  ISETP.NE.AND P2, PT, R15, RZ, PT ;  /* 0x000000ff0f00720c */ /* 0x000fe40003f45270 */
[----:B------:R-:W-:Y:S01]  /*07e0*/  LOP3.LUT R11, R9, 0x7fffff, RZ, 0xc0, !PT ;  /* 0x007fffff090b7812 */ /* 0x000fe200078ec0ff */
[----:B------:R-:W-:Y:S01]  /*07f0*/  FFMA.RP R9, R18, R14, R13 ;  /* 0x0000000e12097223 */ /* 0x000fe2000000800d */
[----:B------:R-:W-:Y:S01]  /*0800*/  IMAD.MOV R13, RZ, RZ, -R15 ;  /* 0x000000ffff0d7224 */ /* 0x000fe200078e0a0f */
[----:B------:R-:W-:Y:S02]  /*0810*/  ISETP.NE.AND P1, PT, R15, RZ, PT ;  /* 0x000000ff0f00720c */ /* 0x000fe40003f25270 */
[----:B------:R-:W-:-:S02]  /*0820*/  LOP3.LUT R11, R11, 0x800000, RZ, 0xfc, !PT ;  /* 0x008000000b0b7812 */ /* 0x000fc400078efcff */
[----:B------:R-:W-:Y:S02]  /*0830*/  FSETP.NEU.FTZ.AND P0, PT, R9, R10, PT ;  /* 0x0000000a0900720b */ /* 0x000fe40003f1d000 */
[----:B------:R-:W-:Y:S02]  /*0840*/  SHF.L.U32 R12, R11, R12, RZ ;  /* 0x0000000c0b0c7219 */ /* 0x000fe400000006ff */
[----:B------:R-:W-:Y:S02]  /*0850*/  SEL R10, R13, RZ, P2 ;  /* 0x000000ff0d0a7207 */ /* 0x000fe40001000000 */
[----:B------:R-:W-:Y:S02]  /*0860*/  ISETP.NE.AND P1, PT, R12, RZ, P1 ;  /* 0x000000ff0c00720c */ /* 0x000fe40000f25270 */
[----:B------:R-:W-:Y:S02]  /*0870*/  SHF.R.U32.HI R10, RZ, R10, R11 ;  /* 0x0000000aff0a7219 */ /* 0x000fe4000001160b */
[----:B------:R-:W-:-:S02]  /*0880*/  PLOP3.LUT P0, PT, P0, P1, PT, 0xf8, 0x8f ;  /* 0x00000000008f781c */ /* 0x000fc40000703f70 */
[----:B------:R-:W-:Y:S02]  /*0890*/  SHF.R.U32.HI R12, RZ, 0x1, R10 ;  /* 0x00000001ff0c7819 */ /* 0x000fe4000001160a */
[----:B------:R-:W-:-:S04]  /*08a0*/  SEL R9, RZ, 0x1, !P0 ;  /* 0x00000001ff097807 */ /* 0x000fc80004000000 */
[----:B------:R-:W-:-:S04]  /*08b0*/  LOP3.LUT R9, R9, 0x1, R12, 0xf8, !PT ;  /* 0x0000000109097812 */ /* 0x000fc800078ef80c */
[----:B------:R-:W-:-:S05]  /*08c0*/  LOP3.LUT R9, R9, R10, RZ, 0xc0, !PT ;  /* 0x0000000a09097212 */ /* 0x000fca00078ec0ff */
[----:B------:R-:W-:-:S05]  /*08d0*/  IMAD.IADD R12, R12, 0x1, R9 ;  /* 0x000000010c0c7824 */ /* 0x000fca00078e0209 */
[----:B------:R-:W-:Y:S01]  /*08e0*/  LOP3.LUT R3, R12, R3, RZ, 0xfc, !PT ;  /* 0x000000030c037212 */ /* 0x000fe200078efcff */
[----:B------:R-:W-:Y:S06]  /*08f0*/  BRA `(.L_x_28) ;  /* 0x0000000000107947 */ /* 0x000fec0003800000 */
.L_x_27:
[----:B------:R-:W-:-:S04]  /*0900*/  LOP3.LUT R3, R3, 0x80000000, RZ, 0xc0, !PT ;  /* 0x8000000003037812 */ /* 0x000fc800078ec0ff */
[----:B------:R-:W-:Y:S01]  /*0910*/  LOP3.LUT R3, R3, 0x7f800000, RZ, 0xfc, !PT ;  /* 0x7f80000003037812 */ /* 0x000fe200078efcff */
[----:B------:R-:W-:Y:S06]  /*0920*/  BRA `(.L_x_28) ;  /* 0x0000000000047947 */ /* 0x000fec0003800000 */
.L_x_26:
[----:B------:R-:W-:-:S07]  /*0930*/  IMAD R3, R12, 0x800000, R3 ;  /* 0x008000000c037824 */ /* 0x000fce00078e0203 */
.L_x_28:
[----:B------:R-:W-:Y:S05]  /*0940*/  BSYNC.RECONVERGENT B2 ;  /* 0x0000000000027941 */ /* 0x000fea0003800200 */
.L_x_25:
[----:B------:R-:W-:Y:S05]  /*0950*/  BRA `(.L_x_29) ;  /* 0x0000000000207947 */ /* 0x000fea0003800000 */
.L_x_24:
[----:B------:R-:W-:-:S04]  /*0960*/  LOP3.LUT R3, R12, 0x80000000, R3, 0x48, !PT ;  /* 0x800000000c037812 */ /* 0x000fc800078e4803 */
[----:B------:R-:W-:Y:S01]  /*0970*/  LOP3.LUT R3, R3, 0x7f800000, RZ, 0xfc, !PT ;  /* 0x7f80000003037812 */ /* 0x000fe200078efcff */
[----:B------:R-:W-:Y:S06]  /*0980*/  BRA `(.L_x_29) ;  /* 0x0000000000147947 */ /* 0x000fec0003800000 */
.L_x_23:
[----:B------:R-:W-:Y:S01]  /*0990*/  LOP3.LUT R3, R12, 0x80000000, R3, 0x48, !PT ;  /* 0x800000000c037812 */ /* 0x000fe200078e4803 */
[----:B------:R-:W-:Y:S06]  /*09a0*/  BRA `(.L_x_29) ;  /* 0x00000000000c7947 */ /* 0x000fec0003800000 */
.L_x_22:
[----:B------:R-:W0:Y:S01]  /*09b0*/  MUFU.RSQ R3, -QNAN ;  /* 0xffc0000000037908 */ /* 0x000e220000001400 */
[----:B------:R-:W-:Y:S05]  /*09c0*/  BRA `(.L_x_29) ;  /* 0x0000000000047947 */ /* 0x000fea0003800000 */
.L_x_21:
[----:B------:R-:W-:-:S07]  /*09d0*/  FADD.FTZ R3, R3, R4 ;  /* 0x0000000403037221 */ /* 0x000fce0000010000 */
.L_x_29:
[----:B------:R-:W-:Y:S05]  /*09e0*/  BSYNC.RECONVERGENT B1 ;  /* 0x0000000000017941 */ /* 0x000fea0003800200 */
.L_x_19:
[----:B------:R-:W-:-:S04]  /*09f0*/  IMAD.MOV.U32 R9, RZ, RZ, 0x0 ;  /* 0x00000000ff097424 */ /* 0x000fc800078e00ff */
[----:B0-----:R-:W-:Y:S05]  /*0a00*/  RET.REL.NODEC R8 `(_Z16update_centroidsiP5PointPiS0_) ;  /* 0xfffffff4087c7950 */ /* 0x001fea0003c3ffff */
.L_x_30:
        /* <DEDUP_REMOVED lines=15> */
.L_x_43:


//--------------------- .text._Z15assign_clustersP5PointS0_iiPfPs --------------------------
	.section	.text._Z15assign_clustersP5PointS0_iiPfPs,"ax",@progbits
	.align	128
        .global         _Z15assign_clustersP5PointS0_iiPfPs
        .type           _Z15assign_clustersP5PointS0_iiPfPs,@function
        .size           _Z15assign_clustersP5PointS0_iiPfPs,(.L_x_48 - _Z15assign_clustersP5PointS0_iiPfPs)
        .other          _Z15assign_clustersP5PointS0_iiPfPs,@"STO_CUDA_ENTRY STV_DEFAULT"
_Z15assign_clustersP5PointS0_iiPfPs:
.text._Z15assign_clustersP5PointS0_iiPfPs:
        /* <DEDUP_REMOVED lines=8> */
[----:B------:R-:W0:Y:S01]  /*0080*/  LDC.64 R2, c[0x0][0x380] ;  /* 0x0000e000ff027b82 */ /* 0x000e220000000a00 */
[----:B------:R-:W1:Y:S01]  /*0090*/  LDCU.64 UR14, c[0x0][0x358] ;  /* 0x00006b00ff0e77ac */ /* 0x000e620008000a00 */
[----:B------:R-:W2:Y:S01]  /*00a0*/  LDCU UR4, c[0x0][0x390] ;  /* 0x00007200ff0477ac */ /* 0x000ea20008000800 */
[----:B0-----:R-:W-:-:S05]  /*00b0*/  IMAD.WIDE R2, R4, 0x10, R2 ;  /* 0x0000001004027825 */ /* 0x001fca00078e0202 */
[----:B-1----:R0:W5:Y:S01]  /*00c0*/  LDG.E R0, desc[UR14][R2.64+0xc] ;  /* 0x00000c0e02007981 */ /* 0x002162000c1e1900 */
[----:B--2---:R-:W-:-:S09]  /*00d0*/  UISETP.GE.AND UP0, UPT, UR4, 0x1, UPT ;  /* 0x000000010400788c */ /* 0x004fd2000bf06270 */
[----:B0-----:R-:W-:Y:S05]  /*00e0*/  BRA.U !UP0, `(.L_x_31) ;  /* 0x0000000d08487547 */ /* 0x001fea000b800000 */
[----:B------:R0:W5:Y:S04]  /*00f0*/  LDG.E R7, desc[UR14][R2.64] ;  /* 0x0000000e02077981 */ /* 0x000168000c1e1900 */
[----:B------:R0:W5:Y:S04]  /*0100*/  LDG.E R9, desc[UR14][R2.64+0x4] ;  /* 0x0000040e02097981 */ /* 0x000168000c1e1900 */
[----:B------:R0:W5:Y:S01]  /*0110*/  LDG.E R6, desc[UR14][R2.64+0x8] ;  /* 0x0000080e02067981 */ /* 0x000162000c1e1900 */
[----:B------:R-:W-:Y:S01]  /*0120*/  UISETP.GE.U32.AND UP1, UPT, UR4, 0x8, UPT ;  /* 0x000000080400788c */ /* 0x000fe2000bf26070 */
[----:B------:R-:W-:Y:S01]  /*0130*/  HFMA2 R5, -RZ, RZ, 0, 0 ;  /* 0x00000000ff057431 */ /* 0x000fe200000001ff */
[----:B------:R-:W-:-:S02]  /*0140*/  ULOP3.LUT UR12, UR4, 0x7, URZ, 0xc0, !UPT ;  /* 0x00000007040c7892 */ /* 0x000fc4000f8ec0ff */
[----:B------:R-:W-:Y:S02]  /*0150*/  IMAD R8, R4, UR4, RZ ;  /* 0x0000000404087c24 */ /* 0x000fe4000f8e02ff */
[----:B------:R-:W-:-:S03]  /*0160*/  UISETP.NE.AND UP0, UPT, UR12, URZ, UPT ;  /* 0x000000ff0c00728c */ /* 0x000fc6000bf05270 */
[----:B0-----:R-:W-:Y:S08]  /*0170*/  BRA.U !UP1, `(.L_x_32) ;  /* 0x0000000509987547 */ /* 0x001ff0000b800000 */
[----:B------:R-:W0:Y:S01]  /*0180*/  LDCU.64 UR8, c[0x0][0x388] ;  /* 0x00007100ff0877ac */ /* 0x000e220008000a00 */
[----:B------:R-:W-:Y:S01]  /*0190*/  MOV R15, R8 ;  /* 0x00000008000f7202 */ /* 0x000fe20000000f00 */
[----:B------:R-:W1:Y:S01]  /*01a0*/  LDCU.64 UR10, c[0x0][0x398] ;  /* 0x00007300ff0a77ac */ /* 0x000e620008000a00 */
[----:B------:R-:W-:-:S06]  /*01b0*/  ULOP3.LUT UR4, UR4, 0x7ffffff8, URZ, 0xc0, !UPT ;  /* 0x7ffffff804047892 */ /* 0x000fcc000f8ec0ff */
[----:B------:R-:W-:Y:S01]  /*01c0*/  MOV R5, UR4 ;  /* 0x0000000400057c02 */ /* 0x000fe20008000f00 */
[----:B0-----:R-:W-:-:S04]  /*01d0*/  UIADD3 UR7, UP1, UPT, UR8, 0x40, URZ ;  /* 0x0000004008077890 */ /* 0x001fc8000ff3e0ff */
[----:B------:R-:W-:Y:S02]  /*01e0*/  UIADD3.X UR8, UPT, UPT, URZ, UR9, URZ, UP1, !UPT ;  /* 0x00000009ff087290 */ /* 0x000fe40008ffe4ff */
[----:B-1----:R-:W-:Y:S01]  /*01f0*/  UIADD3 UR5, UP2, UPT, UR10, 0x10, URZ ;  /* 0x000000100a057890 */ /* 0x002fe2000ff5e0ff */
[----:B------:R-:W-:Y:S01]  /*0200*/  MOV R14, UR7 ;  /* 0x00000007000e7c02 */ /* 0x000fe20008000f00 */
[----:B------:R-:W-:Y:S02]  /*0210*/  UIADD3 UR10, UPT, UPT, -UR4, URZ, URZ ;  /* 0x000000ff040a7290 */ /* 0x000fe4000fffe1ff */
[----:B------:R-:W-:Y:S01]  /*0220*/  MOV R11, UR8 ;  /* 0x00000008000b7c02 */ /* 0x000fe20008000f00 */
[----:B------:R-:W-:-:S12]  /*0230*/  UIADD3.X UR6, UPT, UPT, URZ, UR11, URZ, UP2, !UPT ;  /* 0x0000000bff067290 */ /* 0x000fd800097fe4ff */
.L_x_33:
[----:B------:R-:W-:-:S05]  /*0240*/  MOV R10, R14 ;  /* 0x0000000e000a7202 */ /* 0x000fca0000000f00 */
[----:B------:R-:W2:Y:S04]  /*0250*/  LDG.E R14, desc[UR14][R10.64+-0x3c] ;  /* 0xffffc40e0a0e7981 */ /* 0x000ea8000c1e1900 */
[----:B0-----:R-:W3:Y:S04]  /*0260*/  LDG.E R12, desc[UR14][R10.64+-0x40] ;  /* 0xffffc00e0a0c7981 */ /* 0x001ee8000c1e1900 */
[----:B------:R-:W4:Y:S01]  /*0270*/  LDG.E R17, desc[UR14][R10.64+-0x38] ;  /* 0xffffc80e0a117981 */ /* 0x000f22000c1e1900 */
[----:B--2--5:R-:W-:Y:S01]  /*0280*/  FADD R13, R9, -R14 ;  /* 0x8000000e090d7221 */ /* 0x024fe20000000000 */
[----:B---3--:R-:W-:-:S03]  /*0290*/  FADD R14, R7, -R12 ;  /* 0x8000000c070e7221 */ /* 0x008fc60000000000 */
[----:B------:R-:W-:Y:S01]  /*02a0*/  FMUL R19, R13, R13 ;  /* 0x0000000d0d137220 */ /* 0x000fe20000400000 */
[----:B------:R-:W-:Y:S02]  /*02b0*/  MOV R12, UR5 ;  /* 0x00000005000c7c02 */ /* 0x000fe40008000f00 */
[----:B------:R-:W-:Y:S01]  /*02c0*/  MOV R13, UR6 ;  /* 0x00000006000d7c02 */ /* 0x000fe20008000f00 */
[----:B------:R-:W-:Y:S01]  /*02d0*/  FFMA R14, R14, R14, R19 ;  /* 0x0000000e0e0e7223 */ /* 0x000fe20000000013 */
[----:B----4-:R-:W-:Y:S01]  /*02e0*/  FADD R17, R6, -R17 ;  /* 0x8000001106117221 */ /* 0x010fe20000000000 */
[----:B------:R-:W-:-:S04]  /*02f0*/  IMAD.WIDE R12, R15, 0x4, R12 ;  /* 0x000000040f0c7825 */ /* 0x000fc800078e020c */
[----:B------:R-:W-:-:S05]  /*0300*/  FFMA R17, R17, R17, R14 ;  /* 0x0000001111117223 */ /* 0x000fca000000000e */
[----:B------:R0:W-:Y:S04]  /*0310*/  STG.E desc[UR14][R12.64+-0x10], R17 ;  /* 0xfffff0110c007986 */ /* 0x0001e8000c10190e */
[----:B------:R-:W2:Y:S04]  /*0320*/  LDG.E R16, desc[UR14][R10.64+-0x2c] ;  /* 0xffffd40e0a107981 */ /* 0x000ea8000c1e1900 */
[----:B------:R-:W3:Y:S04]  /*0330*/  LDG.E R14, desc[UR14][R10.64+-0x30] ;  /* 0xffffd00e0a0e7981 */ /* 0x000ee8000c1e1900 */
[----:B------:R-:W4:Y:S01]  /*0340*/  LDG.E R19, desc[UR14][R10.64+-0x28] ;  /* 0xffffd80e0a137981 */ /* 0x000f22000c1e1900 */
[----:B--2---:R-:W-:Y:S01]  /*0350*/  FADD R16, R9, -R16 ;  /* 0x8000001009107221 */ /* 0x004fe20000000000 */
[----:B---3--:R-:W-:-:S03]  /*0360*/  FADD R14, R7, -R14 ;  /* 0x8000000e070e7221 */ /* 0x008fc60000000000 */
[----:B------:R-:W-:Y:S01]  /*0370*/  FMUL R21, R16, R16 ;  /* 0x0000001010157220 */ /* 0x000fe20000400000 */
[----:B----4-:R-:W-:-:S03]  /*0380*/  FADD R19, R6, -R19 ;  /* 0x8000001306137221 */ /* 0x010fc60000000000 */
[----:B------:R-:W-:-:S04]  /*0390*/  FFMA R14, R14, R14, R21 ;  /* 0x0000000e0e0e7223 */ /* 0x000fc80000000015 */
[----:B------:R-:W-:-:S05]  /*03a0*/  FFMA R19, R19, R19, R14 ;  /* 0x0000001313137223 */ /* 0x000fca000000000e */
[----:B------:R1:W-:Y:S04]  /*03b0*/  STG.E desc[UR14][R12.64+-0xc], R19 ;  /* 0xfffff4130c007986 */ /* 0x0003e8000c10190e */
[----:B------:R-:W2:Y:S04]  /*03c0*/  LDG.E R16, desc[UR14][R10.64+-0x1c] ;  /* 0xffffe40e0a107981 */ /* 0x000ea8000c1e1900 */
[----:B------:R-:W3:Y:S04]  /*03d0*/  LDG.E R14, desc[UR14][R10.64+-0x20] ;  /* 0xffffe00e0a0e7981 */ /* 0x000ee8000c1e1900 */
[----:B0-----:R-:W4:Y:S01]  /*03e0*/  LDG.E R17, desc[UR14][R10.64+-0x18] ;  /* 0xffffe80e0a117981 */ /* 0x001f22000c1e1900 */
        /* <DEDUP_REMOVED lines=9> */
[----:B-1----:R-:W4:Y:S01]  /*0480*/  LDG.E R19, desc[UR14][R10.64+-0x8] ;  /* 0xfffff80e0a137981 */ /* 0x002f22000c1e1900 */
        /* <DEDUP_REMOVED lines=40> */
[----:B------:R-:W-:Y:S01]  /*0710*/  UIADD3 UR10, UPT, UPT, UR10, 0x8, URZ ;  /* 0x000000080a0a7890 */ /* 0x000fe2000fffe0ff */
[----:B------:R-:W-:-:S03]  /*0720*/  IADD3 R15, PT, PT, R15, 0x8, RZ ;  /* 0x000000080f0f7810 */ /* 0x000fc60007ffe0ff */
[----:B------:R-:W-:Y:S01]  /*0730*/  UISETP.NE.AND UP1, UPT, UR10, URZ, UPT ;  /* 0x000000ff0a00728c */ /* 0x000fe2000bf25270 */
[----:B--2---:R-:W-:Y:S01]  /*0740*/  FADD R16, R9, -R16 ;  /* 0x8000001009107221 */ /* 0x004fe20000000000 */
[----:B---3--:R-:W-:-:S03]  /*0750*/  FADD R14, R7, -R14 ;  /* 0x8000000e070e7221 */ /* 0x008fc60000000000 */
[----:B------:R-:W-:Y:S01]  /*0760*/  FMUL R21, R16, R16 ;  /* 0x0000001010157220 */ /* 0x000fe20000400000 */
[----:B----4-:R-:W-:-:S03]  /*0770*/  FADD R19, R6, -R19 ;  /* 0x8000001306137221 */ /* 0x010fc60000000000 */
[----:B------:R-:W-:-:S04]  /*0780*/  FFMA R14, R14, R14, R21 ;  /* 0x0000000e0e0e7223 */ /* 0x000fc80000000015 */
[----:B------:R-:W-:Y:S01]  /*0790*/  FFMA R19, R19, R19, R14 ;  /* 0x0000001313137223 */ /* 0x000fe2000000000e */
[----:B------:R-:W-:-:S04]  /*07a0*/  IADD3 R14, P0, PT, R10, 0x80, RZ ;  /* 0x000000800a0e7810 */ /* 0x000fc80007f1e0ff */
[----:B------:R0:W-:Y:S01]  /*07b0*/  STG.E desc[UR14][R12.64+0xc], R19 ;  /* 0x00000c130c007986 */ /* 0x0001e2000c10190e */
[----:B------:R-:W-:Y:S01]  /*07c0*/  IADD3.X R11, PT, PT, RZ, R11, RZ, P0, !PT ;  /* 0x0000000bff0b7210 */ /* 0x000fe200007fe4ff */
[----:B------:R-:W-:Y:S07]  /*07d0*/  BRA.U UP1, `(.L_x_33) ;  /* 0xfffffff901987547 */ /* 0x000fee000b83ffff */
.L_x_32:
[----:B------:R-:W-:Y:S05]  /*07e0*/  BRA.U !UP0, `(.L_x_31) ;  /* 0x0000000508887547 */ /* 0x000fea000b800000 */
[----:B------:R-:W1:Y:S01]  /*07f0*/  LDCU UR4, c[0x0][0x390] ;  /* 0x00007200ff0477ac */ /* 0x000e620008000800 */
[----:B------:R-:W-:Y:S02]  /*0800*/  UISETP.GE.U32.AND UP0, UPT, UR12, 0x4, UPT ;  /* 0x000000040c00788c */ /* 0x000fe4000bf06070 */
[----:B-1----:R-:W-:-:S04]  /*0810*/  ULOP3.LUT UR5, UR4, 0x3, URZ, 0xc0, !UPT ;  /* 0x0000000304057892 */ /* 0x002fc8000f8ec0ff */
[----:B------:R-:W-:-:S03]  /*0820*/  UISETP.NE.AND UP1, UPT, UR5, URZ, UPT ;  /* 0x000000ff0500728c */ /* 0x000fc6000bf25270 */
[----:B------:R-:W-:Y:S08]  /*0830*/  BRA.U !UP0, `(.L_x_34) ;  /* 0x0000000108b87547 */ /* 0x000ff0000b800000 */
[----:B------:R-:W1:Y:S08]  /*0840*/  LDC.64 R10, c[0x0][0x388] ;  /* 0x0000e200ff0a7b82 */ /* 0x000e700000000a00 */
[----:B0-----:R-:W0:Y:S01]  /*0850*/  LDC.64 R12, c[0x0][0x398] ;  /* 0x0000e600ff0c7b82 */ /* 0x001e220000000a00 */
[----:B-1----:R-:W-:-:S05]  /*0860*/  IMAD.WIDE.U32 R10, R5, 0x10, R10 ;  /* 0x00000010050a7825 */ /* 0x002fca00078e000a */
[----:B------:R-:W2:Y:S04]  /*0870*/  LDG.E R16, desc[UR14][R10.64+0x4] ;  /* 0x0000040e0a107981 */ /* 0x000ea8000c1e1900 */
[----:B------:R-:W3:Y:S04]  /*0880*/  LDG.E R14, desc[UR14][R10.64] ;  /* 0x0000000e0a0e7981 */ /* 0x000ee8000c1e1900 */
[----:B------:R-:W4:Y:S01]  /*0890*/  LDG.E R15, desc[UR14][R10.64+0x8] ;  /* 0x0000080e0a0f7981 */ /* 0x000f22000c1e1900 */
[----:B------:R-:W-:-:S05]  /*08a0*/  IADD3 R19, PT, PT, R8, R5, RZ ;  /* 0x0000000508137210 */ /* 0x000fca0007ffe0ff */
[----:B0-----:R-:W-:-:S04]  /*08b0*/  IMAD.WIDE R12, R19, 0x4, R12 ;  /* 0x00000004130c7825 */ /* 0x001fc800078e020c */
[----:B--2--5:R-:W-:Y:S01]  /*08c0*/  FADD R16, R9, -R16 ;  /* 0x8000001009107221 */ /* 0x024fe20000000000 */
        /* <DEDUP_REMOVED lines=26> */
[----:B------:R-:W3:Y:S04]  /*0a70*/  LDG.E R16, desc[UR14][R10.64+0x34] ;  /* 0x0000340e0a107981 */ /* 0x000ee8000c1e1900 */
[----:B------:R-:W4:Y:S04]  /*0a80*/  LDG.E R14, desc[UR14][R10.64+0x30] ;  /* 0x0000300e0a0e7981 */ /* 0x000f28000c1e1900 */
[----:B-1----:R-:W2:Y:S01]  /*0a90*/  LDG.E R17, desc[UR14][R10.64+0x38] ;  /* 0x0000380e0a117981 */ /* 0x002ea2000c1e1900 */
[----:B------:R-:W-:Y:S01]  /*0aa0*/  IADD3 R5, PT, PT, R5, 0x4, RZ ;  /* 0x0000000405057810 */ /* 0x000fe20007ffe0ff */
[----:B---3--:R-:W-:Y:S01]  /*0ab0*/  FADD R16, R9, -R16 ;  /* 0x8000001009107221 */ /* 0x008fe20000000000 */
[----:B----4-:R-:W-:-:S03]  /*0ac0*/  FADD R14, R7, -R14 ;  /* 0x8000000e070e7221 */ /* 0x010fc60000000000 */
[----:B------:R-:W-:Y:S01]  /*0ad0*/  FMUL R19, R16, R16 ;  /* 0x0000001010137220 */ /* 0x000fe20000400000 */
[----:B--2---:R-:W-:-:S03]  /*0ae0*/  FADD R17, R6, -R17 ;  /* 0x8000001106117221 */ /* 0x004fc60000000000 */
[----:B------:R-:W-:-:S04]  /*0af0*/  FFMA R14, R14, R14, R19 ;  /* 0x0000000e0e0e7223 */ /* 0x000fc80000000013 */
[----:B------:R-:W-:-:S05]  /*0b00*/  FFMA R17, R17, R17, R14 ;  /* 0x0000001111117223 */ /* 0x000fca000000000e */
[----:B------:R1:W-:Y:S02]  /*0b10*/  STG.E desc[UR14][R12.64+0xc], R17 ;  /* 0x00000c110c007986 */ /* 0x0003e4000c10190e */
.L_x_34:
[----:B------:R-:W-:Y:S05]  /*0b20*/  BRA.U !UP1, `(.L_x_31) ;  /* 0x0000000109b87547 */ /* 0x000fea000b800000 */
[----:B------:R-:W-:Y:S02]  /*0b30*/  UISETP.NE.AND UP0, UPT, UR5, 0x1, UPT ;  /* 0x000000010500788c */ /* 0x000fe4000bf05270 */
[----:B------:R-:W-:-:S04]  /*0b40*/  ULOP3.LUT UR4, UR4, 0x1, URZ, 0xc0, !UPT ;  /* 0x0000000104047892 */ /* 0x000fc8000f8ec0ff */
[----:B------:R-:W-:-:S03]  /*0b50*/  UISETP.NE.U32.AND UP1, UPT, UR4, 0x1, UPT ;  /* 0x000000010400788c */ /* 0x000fc6000bf25070 */
[----:B------:R-:W-:Y:S08]  /*0b60*/  BRA.U !UP0, `(.L_x_35) ;  /* 0x0000000108687547 */ /* 0x000ff0000b800000 */
[----:B------:R-:W2:Y:S08]  /*0b70*/  LDC.64 R10, c[0x0][0x388] ;  /* 0x0000e200ff0a7b82 */ /* 0x000eb00000000a00 */
[----:B01----:R-:W0:Y:S01]  /*0b80*/  LDC.64 R12, c[0x0][0x398] ;  /* 0x0000e600ff0c7b82 */ /* 0x003e220000000a00 */
[----:B--2---:R-:W-:-:S05]  /*0b90*/  IMAD.WIDE.U32 R10, R5, 0x10, R10 ;  /* 0x00000010050a7825 */ /* 0x004fca00078e000a */
        /* <DEDUP_REMOVED lines=14> */
[----:B------:R-:W2:Y:S01]  /*0c80*/  LDG.E R17, desc[UR14][R10.64+0x18] ;  /* 0x0000180e0a117981 */ /* 0x000ea2000c1e1900 */
        /* <DEDUP_REMOVED lines=8> */
.L_x_35:
[----:B------:R-:W-:Y:S05]  /*0d10*/  BRA.U UP1, `(.L_x_31) ;  /* 0x00000001013c7547 */ /* 0x000fea000b800000 */
[----:B012---:R-:W0:Y:S08]  /*0d20*/  LDC.64 R12, c[0x0][0x388] ;  /* 0x0000e200ff0c7b82 */ /* 0x007e300000000a00 */
[----:B------:R-:W1:Y:S01]  /*0d30*/  LDC.64 R10, c[0x0][0x398] ;  /* 0x0000e600ff0a7b82 */ /* 0x000e620000000a00 */
[----:B0-----:R-:W-:-:S05]  /*0d40*/  IMAD.WIDE.U32 R12, R5, 0x10, R12 ;  /* 0x00000010050c7825 */ /* 0x001fca00078e000c */
[----:B------:R-:W2:Y:S04]  /*0d50*/  LDG.E R16, desc[UR14][R12.64+0x4] ;  /* 0x0000040e0c107981 */ /* 0x000ea8000c1e1900 */
[----:B------:R-:W3:Y:S04]  /*0d60*/  LDG.E R14, desc[UR14][R12.64] ;  /* 0x0000000e0c0e7981 */ /* 0x000ee8000c1e1900 */
[----:B------:R-:W4:Y:S01]  /*0d70*/  LDG.E R15, desc[UR14][R12.64+0x8] ;  /* 0x0000080e0c0f7981 */ /* 0x000f22000c1e1900 */
[----:B------:R-:W-:-:S05]  /*0d80*/  IADD3 R5, PT, PT, R8, R5, RZ ;  /* 0x0000000508057210 */ /* 0x000fca0007ffe0ff */
[----:B-1----:R-:W-:-:S04]  /*0d90*/  IMAD.WIDE R10, R5, 0x4, R10 ;  /* 0x00000004050a7825 */ /* 0x002fc800078e020a */
[----:B--2--5:R-:W-:Y:S01]  /*0da0*/  FADD R16, R9, -R16 ;  /* 0x8000001009107221 */ /* 0x024fe20000000000 */
[----:B---3--:R-:W-:-:S03]  /*0db0*/  FADD R14, R7, -R14 ;  /* 0x8000000e070e7221 */ /* 0x008fc60000000000 */
[----:B------:R-:W-:Y:S01]  /*0dc0*/  FMUL R7, R16, R16 ;  /* 0x0000001010077220 */ /* 0x000fe20000400000 */
[----:B----4-:R-:W-:-:S03]  /*0dd0*/  FADD R15, R6, -R15 ;  /* 0x8000000f060f7221 */ /* 0x010fc60000000000 */
[----:B------:R-:W-:-:S04]  /*0de0*/  FFMA R14, R14, R14, R7 ;  /* 0x0000000e0e0e7223 */ /* 0x000fc80000000007 */
[----:B------:R-:W-:-:S05]  /*0df0*/  FFMA R15, R15, R15, R14 ;  /* 0x0000000f0f0f7223 */ /* 0x000fca000000000e */
[----:B------:R3:W-:Y:S02]  /*0e00*/  STG.E desc[UR14][R10.64], R15 ;  /* 0x0000000f0a007986 */ /* 0x0007e4000c10190e */
.L_x_31:
[----:B------:R-:W4:Y:S01]  /*0e10*/  LDCU UR7, c[0x0][0x390] ;  /* 0x00007200ff0777ac */ /* 0x000f220008000800 */
[----:B012---:R-:W-:Y:S01]  /*0e20*/  HFMA2 R13, -RZ, RZ, 0, 0 ;  /* 0x00000000ff0d7431 */ /* 0x007fe200000001ff */
[----:B----4-:R-:W-:-:S09]  /*0e30*/  UISETP.GE.AND UP0, UPT, UR7, 0x2, UPT ;  /* 0x000000020700788c */ /* 0x010fd2000bf06270 */
[----:B------:R-:W-:Y:S05]  /*0e40*/  BRA.U !UP0, `(.L_x_36) ;  /* 0x0000000d08887547 */ /* 0x000fea000b800000 */
[----:B------:R-:W-:Y:S02]  /*0e50*/  UIADD3 UR5, UPT, UPT, UR7, -0x2, URZ ;  /* 0xfffffffe07057890 */ /* 0x000fe4000fffe0ff */
[----:B------:R-:W-:Y:S01]  /*0e60*/  IMAD R5, R4, UR7, RZ ;  /* 0x0000000704057c24 */ /* 0x000fe2000f8e02ff */
[----:B------:R-:W-:Y:S01]  /*0e70*/  UIADD3 UR4, UPT, UPT, UR7, -0x1, URZ ;  /* 0xffffffff07047890 */ /* 0x000fe2000fffe0ff */
[----:B------:R-:W-:Y:S01]  /*0e80*/  MOV R13, RZ ;  /* 0x000000ff000d7202 */ /* 0x000fe20000000f00 */
[----:B------:R-:W-:Y:S01]  /*0e90*/  UISETP.GE.U32.AND UP0, UPT, UR5, 0xf, UPT ;  /* 0x0000000f0500788c */ /* 0x000fe2000bf06070 */
[----:B---3--:R-:W-:Y:S01]  /*0ea0*/  MOV R10, 0x1 ;  /* 0x00000001000a7802 */ /* 0x008fe20000000f00 */
[----:B------:R-:W-:-:S07]  /*0eb0*/  ULOP3.LUT UR6, UR4, 0xf, URZ, 0xc0, !UPT ;  /* 0x0000000f04067892 */ /* 0x000fce000f8ec0ff */
[----:B------:R-:W-:Y:S05]  /*0ec0*/  BRA.U !UP0, `(.L_x_37) ;  /* 0x0000000508b47547 */ /* 0x000fea000b800000 */
[----:B------:R-:W-:Y:S01]  /*0ed0*/  HFMA2 R13, -RZ, RZ, 0, 0 ;  /* 0x00000000ff0d7431 */ /* 0x000fe200000001ff */
[----:B------:R-:W-:Y:S01]  /*0ee0*/  MOV R11, RZ ;  /* 0x000000ff000b7202 */ /* 0x000fe20000000f00 */
[----:B------:R-:W-:Y:S01]  /*0ef0*/  ULOP3.LUT UR5, UR4, 0xfffffff0, URZ, 0xc0, !UPT ;  /* 0xfffffff004057892 */ /* 0x000fe2000f8ec0ff */
[----:B------:R-:W-:-:S11]  /*0f00*/  MOV R12, R5 ;  /* 0x00000005000c7202 */ /* 0x000fd60000000f00 */
.L_x_38:
[----:B-----5:R-:W0:Y:S01]  /*0f10*/  LDC.64 R6, c[0x0][0x398] ;  /* 0x0000e600ff067b82 */ /* 0x020e220000000a00 */
[----:B------:R-:W-:Y:S02]  /*0f20*/  MOV R10, R13 ;  /* 0x0000000d000a7202 */ /* 0x000fe40000000f00 */
[----:B------:R-:W-:Y:S02]  /*0f30*/  IADD3 R9, PT, PT, R12, 0x1, RZ ;  /* 0x000000010c097810 */ /* 0x000fe40007ffe0ff */
[----:B------:R-:W-:-:S05]  /*0f40*/  IADD3 R15, PT, PT, R5, R10, RZ ;  /* 0x0000000a050f7210 */ /* 0x000fca0007ffe0ff */
[----:B0-----:R-:W-:-:S04]  /*0f50*/  IMAD.WIDE R14, R15, 0x4, R6 ;  /* 0x000000040f0e7825 */ /* 0x001fc800078e0206 */
[----:B------:R-:W-:Y:S02]  /*0f60*/  IMAD.WIDE R8, R9, 0x4, R6 ;  /* 0x0000000409087825 */ /* 0x000fe400078e0206 */
[----:B------:R-:W2:Y:S04]  /*0f70*/  LDG.E R14, desc[UR14][R14.64] ;  /* 0x0000000e0e0e7981 */ /* 0x000ea8000c1e1900 */
[----:B------:R-:W2:Y:S02]  /*0f80*/  LDG.E R13, desc[UR14][R8.64] ;  /* 0x0000000e080d7981 */ /* 0x000ea4000c1e1900 */
[----:B--2---:R-:W-:Y:S02]  /*0f90*/  FSETP.GEU.AND P0, PT, R13, R14, PT ;  /* 0x0000000e0d00720b */ /* 0x004fe40003f0e000 */
[----:B------:R-:W2:Y:S11]  /*0fa0*/  LDG.E R13, desc[UR14][R8.64+0x4] ;  /* 0x0000040e080d7981 */ /* 0x000eb6000c1e1900 */
[----:B------:R-:W-:-:S04]  /*0fb0*/  @!P0 IADD3 R10, PT, PT, R11, 0x1, RZ ;  /* 0x000000010b0a8810 */ /* 0x000fc80007ffe0ff */
[----:B------:R-:W-:-:S05]  /*0fc0*/  IADD3 R17, PT, PT, R5, R10, RZ ;  /* 0x0000000a05117210 */ /* 0x000fca0007ffe0ff */
[----:B------:R-:W-:-:S06]  /*0fd0*/  IMAD.WIDE R16, R17, 0x4, R6 ;  /* 0x0000000411107825 */ /* 0x000fcc00078e0206 */
        /* <DEDUP_REMOVED lines=79> */
[----:B--2---:R-:W-:-:S13]  /*14d0*/  FSETP.GEU.AND P0, PT, R13, R18, PT ;  /* 0x000000120d00720b */ /* 0x004fda0003f0e000 */
[----:B------:R-:W-:-:S04]  /*14e0*/  @!P0 IADD3 R10, PT, PT, R11, 0xf, RZ ;  /* 0x0000000f0b0a8810 */ /* 0x000fc80007ffe0ff */
[----:B------:R-:W-:-:S05]  /*14f0*/  IADD3 R13, PT, PT, R5, R10, RZ ;  /* 0x0000000a050d7210 */ /* 0x000fca0007ffe0ff */
[----:B------:R-:W-:Y:S02]  /*1500*/  IMAD.WIDE R6, R13, 0x4, R6 ;  /* 0x000000040d067825 */ /* 0x000fe400078e0206 */
[----:B------:R-:W2:Y:S04]  /*1510*/  LDG.E R13, desc[UR14][R8.64+0x3c] ;  /* 0x00003c0e080d7981 */ /* 0x000ea8000c1e1900 */
[----:B------:R-:W2:Y:S01]  /*1520*/  LDG.E R6, desc[UR14][R6.64] ;  /* 0x0000000e06067981 */ /* 0x000ea2000c1e1900 */
[----:B------:R-:W-:-:S04]  /*1530*/  IADD3 R11, PT, PT, R11, 0x10, RZ ;  /* 0x000000100b0b7810 */ /* 0x000fc80007ffe0ff */
[----:B------:R-:W-:Y:S02]  /*1540*/  ISETP.NE.AND P1, PT, R11, UR5, PT ;  /* 0x000000050b007c0c */ /* 0x000fe4000bf25270 */
[----:B------:R-:W-:Y:S02]  /*1550*/  IADD3 R12, PT, PT, R12, 0x10, RZ ;  /* 0x000000100c0c7810 */ /* 0x000fe40007ffe0ff */
[----:B--2---:R-:W-:-:S04]  /*1560*/  FSETP.GEU.AND P0, PT, R13, R6, PT ;  /* 0x000000060d00720b */ /* 0x004fc80003f0e000 */
[----:B------:R-:W-:-:S05]  /*1570*/  SEL R13, R11, R10, !P0 ;  /* 0x0000000a0b0d7207 */ /* 0x000fca0004000000 */
[----:B------:R-:W-:Y:S05]  /*1580*/  @P1 BRA `(.L_x_38) ;  /* 0xfffffff800601947 */ /* 0x000fea000383ffff */
[----:B------:R-:W-:-:S07]  /*1590*/  IADD3 R10, PT, PT, R11, 0x1, RZ ;  /* 0x000000010b0a7810 */ /* 0x000fce0007ffe0ff */
.L_x_37:
[----:B------:R-:W-:-:S09]  /*15a0*/  UISETP.NE.AND UP0, UPT, UR6, URZ, UPT ;  /* 0x000000ff0600728c */ /* 0x000fd2000bf05270 */
[----:B------:R-:W-:Y:S05]  /*15b0*/  BRA.U !UP0, `(.L_x_36) ;  /* 0x0000000508ac7547 */ /* 0x000fea000b800000 */
[----:B------:R-:W-:Y:S02]  /*15c0*/  UISETP.GE.U32.AND UP0, UPT, UR6, 0x8, UPT ;  /* 0x000000080600788c */ /* 0x000fe4000bf06070 */
[----:B------:R-:W-:-:S04]  /*15d0*/  ULOP3.LUT UR5, UR4, 0x7, URZ, 0xc0, !UPT ;  /* 0x0000000704057892 */ /* 0x000fc8000f8ec0ff */
[----:B------:R-:W-:-:S03]  /*15e0*/  UISETP.NE.AND UP1, UPT, UR5, URZ, UPT ;  /* 0x000000ff0500728c */ /* 0x000fc6000bf25270 */
[----:B------:R-:W-:Y:S08]  /*15f0*/  BRA.U !UP0, `(.L_x_39) ;  /* 0x0000000108d47547 */ /* 0x000ff0000b800000 */
[----:B-----5:R-:W0:Y:S01]  /*1600*/  LDC.64 R8, c[0x0][0x398] ;  /* 0x0000e600ff087b82 */ /* 0x020e220000000a00 */
[C---:B------:R-:W-:Y:S02]  /*1610*/  IADD3 R15, PT, PT, R5.reuse, R13, RZ ;  /* 0x0000000d050f7210 */ /* 0x040fe40007ffe0ff */
[----:B------:R-:W-:-:S03]  /*1620*/  IADD3 R7, PT, PT, R5, R10, RZ ;  /* 0x0000000a05077210 */ /* 0x000fc60007ffe0ff */
[----:B0-----:R-:W-:-:S04]  /*1630*/  IMAD.WIDE R14, R15, 0x4, R8 ;  /* 0x000000040f0e7825 */ /* 0x001fc800078e0208 */
[----:B------:R-:W-:Y:S02]  /*1640*/  IMAD.WIDE R6, R7, 0x4, R8 ;  /* 0x0000000407067825 */ /* 0x000fe400078e0208 */
[----:B------:R-:W2:Y:S04]  /*1650*/  LDG.E R14, desc[UR14][R14.64] ;  /* 0x0000000e0e0e7981 */ /* 0x000ea8000c1e1900 */
[----:B------:R-:W2:Y:S02]  /*1660*/  LDG.E R11, desc[UR14][R6.64] ;  /* 0x0000000e060b7981 */ /* 0x000ea4000c1e1900 */
[----:B--2---:R-:W-:Y:S02]  /*1670*/  FSETP.GEU.AND P0, PT, R11, R14, PT ;  /* 0x0000000e0b00720b */ /* 0x004fe40003f0e000 */
[----:B------:R-:W2:Y:S02]  /*1680*/  LDG.E R11, desc[UR14][R6.64+0x4] ;  /* 0x0000040e060b7981 */ /* 0x000ea4000c1e1900 */
[----:B------:R-:W-:-:S04]  /*1690*/  SEL R12, R10, R13, !P0 ;  /* 0x0000000d0a0c7207 */ /* 0x000fc80004000000 */
        /* <DEDUP_REMOVED lines=39> */
[----:B--2---:R-:W-:-:S13]  /*1910*/  FSETP.GEU.AND P0, PT, R11, R8, PT ;  /* 0x000000080b00720b */ /* 0x004fda0003f0e000 */
[C---:B------:R-:W-:Y:S02]  /*1920*/  @!P0 IADD3 R12, PT, PT, R10.reuse, 0x7, RZ ;  /* 0x000000070a0c8810 */ /* 0x040fe40007ffe0ff */
[----:B------:R-:W-:Y:S02]  /*1930*/  IADD3 R10, PT, PT, R10, 0x8, RZ ;  /* 0x000000080a0a7810 */ /* 0x000fe40007ffe0ff */
[----:B------:R-:W-:-:S07]  /*1940*/  MOV R13, R12 ;  /* 0x0000000c000d7202 */ /* 0x000fce0000000f00 */
.L_x_39:
        /* <DEDUP_REMOVED lines=34> */
.L_x_40:
[----:B------:R-:W-:Y:S05]  /*1b70*/  BRA.U !UP1, `(.L_x_36) ;  /* 0x00000001093c7547 */ /* 0x000fea000b800000 */
[----:B-----5:R-:W0:Y:S01]  /*1b80*/  LDC.64 R8, c[0x0][0x398] ;  /* 0x0000e600ff087b82 */ /* 0x020e220000000a00 */
[----:B------:R-:W-:Y:S01]  /*1b90*/  IADD3 R11, PT, PT, R5, R10, RZ ;  /* 0x0000000a050b7210 */ /* 0x000fe20007ffe0ff */
[----:B------:R-:W-:-:S12]  /*1ba0*/  UIADD3 UR4, UPT, UPT, -UR4, URZ, URZ ;  /* 0x000000ff04047290 */ /* 0x000fd8000fffe1ff */
.L_x_41:
[----:B------:R-:W-:Y:S01]  /*1bb0*/  IADD3 R15, PT, PT, R5, R13, RZ ;  /* 0x0000000d050f7210 */ /* 0x000fe20007ffe0ff */
[----:B0-----:R-:W-:-:S04]  /*1bc0*/  IMAD.WIDE R6, R11, 0x4, R8 ;  /* 0x000000040b067825 */ /* 0x001fc800078e0208 */
[----:B------:R-:W-:Y:S02]  /*1bd0*/  IMAD.WIDE R14, R15, 0x4, R8 ;  /* 0x000000040f0e7825 */ /* 0x000fe400078e0208 */
[----:B------:R-:W2:Y:S04]  /*1be0*/  LDG.E R6, desc[UR14][R6.64] ;  /* 0x0000000e06067981 */ /* 0x000ea8000c1e1900 */
[----:B------:R-:W2:Y:S01]  /*1bf0*/  LDG.E R15, desc[UR14][R14.64] ;  /* 0x0000000e0e0f7981 */ /* 0x000ea2000c1e1900 */
[----:B------:R-:W-:Y:S01]  /*1c00*/  UIADD3 UR4, UPT, UPT, UR4, 0x1, URZ ;  /* 0x0000000104047890 */ /* 0x000fe2000fffe0ff */
[----:B------:R-:W-:-:S03]  /*1c10*/  IADD3 R11, PT, PT, R11, 0x1, RZ ;  /* 0x000000010b0b7810 */ /* 0x000fc60007ffe0ff */
[----:B------:R-:W-:Y:S01]  /*1c20*/  UISETP.NE.AND UP0, UPT, UR4, URZ, UPT ;  /* 0x000000ff0400728c */ /* 0x000fe2000bf05270 */
[----:B--2---:R-:W-:-:S04]  /*1c30*/  FSETP.GEU.AND P0, PT, R6, R15, PT ;  /* 0x0000000f0600720b */ /* 0x004fc80003f0e000 */
[C---:B------:R-:W-:Y:S02]  /*1c40*/  SEL R13, R10.reuse, R13, !P0 ;  /* 0x0000000d0a0d7207 */ /* 0x040fe40004000000 */
[----:B------:R-:W-:Y:S02]  /*1c50*/  IADD3 R10, PT, PT, R10, 0x1, RZ ;  /* 0x000000010a0a7810 */ /* 0x000fe40007ffe0ff */
[----:B------:R-:W-:Y:S05]  /*1c60*/  BRA.U UP0, `(.L_x_41) ;  /* 0xfffffffd00d07547 */ /* 0x000fea000b83ffff */
.L_x_36:
[----:B-----5:R-:W0:Y:S01]  /*1c70*/  LDC.64 R6, c[0x0][0x3a0] ;  /* 0x0000e800ff067b82 */ /* 0x020e220000000a00 */
[----:B------:R-:W-:Y:S01]  /*1c80*/  ISETP.NE.AND P0, PT, R0, R13, PT ;  /* 0x0000000d0000720c */ /* 0x000fe20003f05270 */
[----:B0-----:R-:W-:-:S03]  /*1c90*/  IMAD.WIDE R4, R4, 0x2, R6 ;  /* 0x0000000204047825 */ /* 0x001fc600078e0206 */
[----:B------:R-:W-:-:S05]  /*1ca0*/  SEL R7, RZ, 0x1, !P0 ;  /* 0x00000001ff077807 */ /* 0x000fca0004000000 */
[----:B------:R-:W-:Y:S04]  /*1cb0*/  STG.E.U16 desc[UR14][R4.64], R7 ;  /* 0x0000000704007986 */ /* 0x000fe8000c10150e */
[----:B------:R-:W-:Y:S01]  /*1cc0*/  STG.E desc[UR14][R2.64+0xc], R13 ;  /* 0x00000c0d02007986 */ /* 0x000fe2000c10190e */
[----:B------:R-:W-:Y:S05]  /*1cd0*/  EXIT ;  /* 0x000000000000794d */ /* 0x000fea0003800000 */
.L_x_42:
        /* <DEDUP_REMOVED lines=10> */
.L_x_48:


//--------------------- .nv.shared._Z5clearP5PointPi --------------------------
	.section	.nv.shared._Z5clearP5PointPi,"aw",@nobits
	.sectionflags	@""
	.align	16
	.zero		1024


//--------------------- .nv.shared.reserved.0     --------------------------
	.section	.nv.shared.reserved.0,"aw",@nobits
	.weak		__nv_reservedSMEM_offset_0_alias
	.size		__nv_reservedSMEM_offset_0_alias, 0, 64
	.other		__nv_reservedSMEM_offset_0_alias,@"STO_CUDA_RESERVED_SHARED STV_DEFAULT"
__nv_reservedSMEM_offset_0_alias:
	.zero		0
	.zero		64


//--------------------- .nv.shared._Z12check_modifyPsPii --------------------------
	.section	.nv.shared._Z12check_modifyPsPii,"aw",@nobits
	.sectionflags	@""
	.align	16
	.zero		1024


//--------------------- .nv.shared._Z13Points_Sum_UpiiP5PointS0_Pi --------------------------
	.section	.nv.shared._Z13Points_Sum_UpiiP5PointS0_Pi,"aw",@nobits
	.sectionflags	@""
	.align	16
	.zero		1024


//--------------------- .nv.shared._Z16update_centroidsiP5PointPiS0_ --------------------------
	.section	.nv.shared._Z16update_centroidsiP5PointPiS0_,"aw",@nobits
	.sectionflags	@""
	.align	16
	.zero		1024


//--------------------- .nv.shared._Z15assign_clustersP5PointS0_iiPfPs --------------------------
	.section	.nv.shared._Z15assign_clustersP5PointS0_iiPfPs,"aw",@nobits
	.sectionflags	@""
	.align	16
	.zero		1024


//--------------------- .nv.constant0._Z5clearP5PointPi --------------------------
	.section	.nv.constant0._Z5clearP5PointPi,"a",@progbits
	.sectionflags	@""
	.align	4
.nv.constant0._Z5clearP5PointPi:
	.zero		912


//--------------------- .nv.constant0._Z12check_modifyPsPii --------------------------
	.section	.nv.constant0._Z12check_modifyPsPii,"a",@progbits
	.sectionflags	@""
	.align	4
.nv.constant0._Z12check_modifyPsPii:
	.zero		916


//--------------------- .nv.constant0._Z13Points_Sum_UpiiP5PointS0_Pi --------------------------
	.section	.nv.constant0._Z13Points_Sum_UpiiP5PointS0_Pi,"a",@progbits
	.sectionflags	@""
	.align	4
.nv.constant0._Z13Points_Sum_UpiiP5PointS0_Pi:
	.zero		928


//--------------------- .nv.constant0._Z16update_centroidsiP5PointPiS0_ --------------------------
	.section	.nv.constant0._Z16update_centroidsiP5PointPiS0_,"a",@progbits
	.sectionflags	@""
	.align	4
.nv.constant0._Z16update_centroidsiP5PointPiS0_:
	.zero		928


//--------------------- .nv.constant0._Z15assign_clustersP5PointS0_iiPfPs --------------------------
	.section	.nv.constant0._Z15assign_clustersP5PointS0_iiPfPs,"a",@progbits
	.sectionflags	@""
	.align	4
.nv.constant0._Z15assign_clustersP5PointS0_iiPfPs:
	.zero		936


//--------------------- SYMBOLS --------------------------

	.type		.nv.reservedSmem.offset0,@object
	.size		.nv.reservedSmem.offset0,0x4
	.type		.nv.reservedSmem.cap,@object
	.size		.nv.reservedSmem.cap,0x4
